//
// Generated by NVIDIA NVVM Compiler
//
// Compiler Build ID: CL-36424714
// Cuda compilation tools, release 13.0, V13.0.88
// Based on NVVM 20.0.0
//

.version 9.0
.target sm_100
.address_size 64

	// .globl	_Z21create_voxels_compactP5voxelPiPbffffffff
.extern .func  (.param .b32 func_retval0) vprintf
(
	.param .b64 vprintf_param_0,
	.param .b64 vprintf_param_1
)
;
.extern .shared .align 16 .b8 offset[];
.global .align 1 .b8 $str[31] = {91, 37, 100, 93, 58, 32, 111, 102, 102, 115, 101, 116, 58, 32, 37, 100, 44, 32, 97, 100, 100, 114, 101, 115, 115, 58, 32, 37, 100, 10};
.global .align 1 .b8 $str$1[18] = {91, 37, 100, 93, 58, 32, 111, 102, 102, 115, 101, 116, 58, 32, 37, 100, 10};

.visible .entry _Z21create_voxels_compactP5voxelPiPbffffffff(
	.param .u64 .ptr .align 1 _Z21create_voxels_compactP5voxelPiPbffffffff_param_0,
	.param .u64 .ptr .align 1 _Z21create_voxels_compactP5voxelPiPbffffffff_param_1,
	.param .u64 .ptr .align 1 _Z21create_voxels_compactP5voxelPiPbffffffff_param_2,
	.param .f32 _Z21create_voxels_compactP5voxelPiPbffffffff_param_3,
	.param .f32 _Z21create_voxels_compactP5voxelPiPbffffffff_param_4,
	.param .f32 _Z21create_voxels_compactP5voxelPiPbffffffff_param_5,
	.param .f32 _Z21create_voxels_compactP5voxelPiPbffffffff_param_6,
	.param .f32 _Z21create_voxels_compactP5voxelPiPbffffffff_param_7,
	.param .f32 _Z21create_voxels_compactP5voxelPiPbffffffff_param_8,
	.param .f32 _Z21create_voxels_compactP5voxelPiPbffffffff_param_9,
	.param .f32 _Z21create_voxels_compactP5voxelPiPbffffffff_param_10
)
{
	.reg .pred 	%p<6>;
	.reg .b16 	%rs<2>;
	.reg .b32 	%r<20>;
	.reg .b32 	%f<14>;
	.reg .b64 	%rd<17>;

	ld.param.u64 	%rd3, [_Z21create_voxels_compactP5voxelPiPbffffffff_param_0];
	ld.param.u64 	%rd4, [_Z21create_voxels_compactP5voxelPiPbffffffff_param_1];
	ld.param.u64 	%rd5, [_Z21create_voxels_compactP5voxelPiPbffffffff_param_2];
	ld.param.f32 	%f6, [_Z21create_voxels_compactP5voxelPiPbffffffff_param_3];
	ld.param.f32 	%f7, [_Z21create_voxels_compactP5voxelPiPbffffffff_param_5];
	ld.param.f32 	%f8, [_Z21create_voxels_compactP5voxelPiPbffffffff_param_7];
	ld.param.f32 	%f9, [_Z21create_voxels_compactP5voxelPiPbffffffff_param_8];
	ld.param.f32 	%f4, [_Z21create_voxels_compactP5voxelPiPbffffffff_param_9];
	ld.param.f32 	%f5, [_Z21create_voxels_compactP5voxelPiPbffffffff_param_10];
	cvta.to.global.u64 	%rd6, %rd5;
	cvta.to.global.u64 	%rd1, %rd4;
	mov.u32 	%r12, %ctaid.x;
	mov.u32 	%r1, %ntid.x;
	mul.lo.s32 	%r2, %r12, %r1;
	cvt.rn.f32.u32 	%f10, %r12;
	fma.rn.f32 	%f1, %f8, %f10, %f6;
	mov.u32 	%r3, %tid.x;
	cvt.rn.f32.u32 	%f11, %r3;
	fma.rn.f32 	%f2, %f9, %f11, %f7;
	mul.f32 	%f12, %f2, %f2;
	fma.rn.f32 	%f13, %f1, %f1, %f12;
	sqrt.rn.f32 	%f3, %f13;
	setp.lt.f32 	%p1, %f3, %f4;
	selp.u16 	%rs1, 1, 0, %p1;
	add.s32 	%r4, %r2, %r3;
	selp.u32 	%r13, 1, 0, %p1;
	cvt.s64.s32 	%rd7, %r4;
	mul.wide.s32 	%rd8, %r4, 4;
	add.s64 	%rd2, %rd1, %rd8;
	st.global.u32 	[%rd2], %r13;
	add.s64 	%rd9, %rd6, %rd7;
	st.global.u8 	[%rd9], %rs1;
	bar.sync 	0;
	mov.b32 	%r18, 1;
$L__BB0_1:
	setp.gt.u32 	%p2, %r18, %r3;
	@%p2 bra 	$L__BB0_3;
	ld.global.u32 	%r14, [%rd2];
	sub.s32 	%r15, %r4, %r18;
	mul.wide.s32 	%rd10, %r15, 4;
	add.s64 	%rd11, %rd1, %rd10;
	ld.global.u32 	%r16, [%rd11];
	add.s32 	%r19, %r16, %r14;
$L__BB0_3:
	setp.gt.u32 	%p3, %r18, %r3;
	bar.sync 	0;
	@%p3 bra 	$L__BB0_5;
	st.global.u32 	[%rd2], %r19;
$L__BB0_5:
	shl.b32 	%r18, %r18, 1;
	setp.le.u32 	%p4, %r18, %r1;
	@%p4 bra 	$L__BB0_1;
	setp.geu.f32 	%p5, %f3, %f4;
	bar.sync 	0;
	@%p5 bra 	$L__BB0_8;
	cvt.s64.s32 	%rd12, %r2;
	ld.global.s32 	%rd13, [%rd2];
	add.s64 	%rd14, %rd13, %rd12;
	cvta.to.global.u64 	%rd15, %rd3;
	mad.lo.s64 	%rd16, %rd14, 12, %rd15;
	st.global.f32 	[%rd16+-12], %f1;
	st.global.f32 	[%rd16+-8], %f2;
	st.global.f32 	[%rd16+-4], %f5;
$L__BB0_8:
	ret;

}
	// .globl	_Z14compact_voxelsP5voxelS0_PiPbi
.visible .entry _Z14compact_voxelsP5voxelS0_PiPbi(
	.param .u64 .ptr .align 1 _Z14compact_voxelsP5voxelS0_PiPbi_param_0,
	.param .u64 .ptr .align 1 _Z14compact_voxelsP5voxelS0_PiPbi_param_1,
	.param .u64 .ptr .align 1 _Z14compact_voxelsP5voxelS0_PiPbi_param_2,
	.param .u64 .ptr .align 1 _Z14compact_voxelsP5voxelS0_PiPbi_param_3,
	.param .u32 _Z14compact_voxelsP5voxelS0_PiPbi_param_4
)
{
	.reg .pred 	%p<30>;
	.reg .b16 	%rs<16>;
	.reg .b32 	%r<50>;
	.reg .b32 	%f<46>;
	.reg .b64 	%rd<87>;

	ld.param.u64 	%rd16, [_Z14compact_voxelsP5voxelS0_PiPbi_param_0];
	ld.param.u64 	%rd17, [_Z14compact_voxelsP5voxelS0_PiPbi_param_1];
	ld.param.u64 	%rd18, [_Z14compact_voxelsP5voxelS0_PiPbi_param_2];
	ld.param.u64 	%rd19, [_Z14compact_voxelsP5voxelS0_PiPbi_param_3];
	ld.param.u32 	%r24, [_Z14compact_voxelsP5voxelS0_PiPbi_param_4];
	cvta.to.global.u64 	%rd1, %rd17;
	cvta.to.global.u64 	%rd2, %rd16;
	cvta.to.global.u64 	%rd3, %rd19;
	cvta.to.global.u64 	%rd20, %rd18;
	mov.u32 	%r1, %tid.x;
	mul.lo.s32 	%r2, %r24, %r1;
	setp.ne.s32 	%p1, %r1, 0;
	selp.s32 	%r25, -1, 0, %p1;
	add.s32 	%r26, %r2, %r25;
	mul.wide.s32 	%rd21, %r26, 4;
	add.s64 	%rd22, %rd20, %rd21;
	ld.global.u32 	%r27, [%rd22];
	shl.b32 	%r28, %r1, 2;
	mov.u32 	%r29, offset;
	add.s32 	%r3, %r29, %r28;
	st.shared.u32 	[%r3], %r27;
	mov.u32 	%r4, %ntid.x;
	setp.lt.u32 	%p2, %r4, 2;
	@%p2 bra 	$L__BB1_7;
	mov.b32 	%r43, 1;
$L__BB1_2:
	setp.lt.u32 	%p3, %r1, %r43;
	@%p3 bra 	$L__BB1_4;
	ld.shared.u32 	%r32, [%r3];
	sub.s32 	%r33, %r1, %r43;
	shl.b32 	%r34, %r33, 2;
	add.s32 	%r36, %r29, %r34;
	ld.shared.u32 	%r37, [%r36];
	add.s32 	%r44, %r37, %r32;
$L__BB1_4:
	setp.lt.u32 	%p4, %r1, %r43;
	bar.sync 	0;
	@%p4 bra 	$L__BB1_6;
	st.shared.u32 	[%r3], %r44;
$L__BB1_6:
	shl.b32 	%r43, %r43, 1;
	setp.lt.u32 	%p5, %r43, %r4;
	@%p5 bra 	$L__BB1_2;
$L__BB1_7:
	bar.sync 	0;
	setp.lt.s32 	%p6, %r24, 1;
	@%p6 bra 	$L__BB1_48;
	and.b32  	%r10, %r24, 7;
	setp.lt.u32 	%p7, %r24, 8;
	mov.b32 	%r48, 0;
	@%p7 bra 	$L__BB1_27;
	and.b32  	%r48, %r24, 2147483640;
	neg.s32 	%r46, %r48;
	add.s64 	%rd4, %rd1, 80;
	add.s64 	%rd5, %rd3, 3;
	add.s64 	%rd6, %rd2, 48;
	mov.b64 	%rd86, 0;
	mov.u32 	%r45, %r2;
$L__BB1_10:
	.pragma "nounroll";
	cvt.s64.s32 	%rd24, %r45;
	add.s64 	%rd8, %rd5, %rd24;
	mul.wide.s32 	%rd25, %r45, 12;
	add.s64 	%rd9, %rd6, %rd25;
	ld.global.u8 	%rs1, [%rd8+-3];
	setp.eq.s16 	%p8, %rs1, 0;
	@%p8 bra 	$L__BB1_12;
	ld.shared.s32 	%rd26, [%r3];
	add.s64 	%rd27, %rd86, %rd26;
	mad.lo.s64 	%rd28, %rd27, 12, %rd4;
	ld.global.f32 	%f1, [%rd9+-48];
	st.global.f32 	[%rd28+-92], %f1;
	ld.global.f32 	%f2, [%rd9+-44];
	st.global.f32 	[%rd28+-88], %f2;
	ld.global.f32 	%f3, [%rd9+-40];
	st.global.f32 	[%rd28+-84], %f3;
$L__BB1_12:
	ld.global.u8 	%rs2, [%rd8+-2];
	setp.eq.s16 	%p9, %rs2, 0;
	@%p9 bra 	$L__BB1_14;
	ld.shared.s32 	%rd29, [%r3];
	add.s64 	%rd30, %rd86, %rd29;
	mad.lo.s64 	%rd31, %rd30, 12, %rd4;
	ld.global.f32 	%f4, [%rd9+-36];
	st.global.f32 	[%rd31+-80], %f4;
	ld.global.f32 	%f5, [%rd9+-32];
	st.global.f32 	[%rd31+-76], %f5;
	ld.global.f32 	%f6, [%rd9+-28];
	st.global.f32 	[%rd31+-72], %f6;
$L__BB1_14:
	ld.global.u8 	%rs3, [%rd8+-1];
	setp.eq.s16 	%p10, %rs3, 0;
	@%p10 bra 	$L__BB1_16;
	ld.shared.s32 	%rd32, [%r3];
	add.s64 	%rd33, %rd86, %rd32;
	mad.lo.s64 	%rd34, %rd33, 12, %rd4;
	ld.global.f32 	%f7, [%rd9+-24];
	st.global.f32 	[%rd34+-68], %f7;
	ld.global.f32 	%f8, [%rd9+-20];
	st.global.f32 	[%rd34+-64], %f8;
	ld.global.f32 	%f9, [%rd9+-16];
	st.global.f32 	[%rd34+-60], %f9;
$L__BB1_16:
	ld.global.u8 	%rs4, [%rd8];
	setp.eq.s16 	%p11, %rs4, 0;
	@%p11 bra 	$L__BB1_18;
	ld.shared.s32 	%rd35, [%r3];
	add.s64 	%rd36, %rd86, %rd35;
	mad.lo.s64 	%rd37, %rd36, 12, %rd4;
	ld.global.f32 	%f10, [%rd9+-12];
	st.global.f32 	[%rd37+-56], %f10;
	ld.global.f32 	%f11, [%rd9+-8];
	st.global.f32 	[%rd37+-52], %f11;
	ld.global.f32 	%f12, [%rd9+-4];
	st.global.f32 	[%rd37+-48], %f12;
$L__BB1_18:
	ld.global.u8 	%rs5, [%rd8+1];
	setp.eq.s16 	%p12, %rs5, 0;
	@%p12 bra 	$L__BB1_20;
	ld.shared.s32 	%rd38, [%r3];
	add.s64 	%rd39, %rd86, %rd38;
	mad.lo.s64 	%rd40, %rd39, 12, %rd4;
	ld.global.f32 	%f13, [%rd9];
	st.global.f32 	[%rd40+-44], %f13;
	ld.global.f32 	%f14, [%rd9+4];
	st.global.f32 	[%rd40+-40], %f14;
	ld.global.f32 	%f15, [%rd9+8];
	st.global.f32 	[%rd40+-36], %f15;
$L__BB1_20:
	ld.global.u8 	%rs6, [%rd8+2];
	setp.eq.s16 	%p13, %rs6, 0;
	@%p13 bra 	$L__BB1_22;
	ld.shared.s32 	%rd41, [%r3];
	add.s64 	%rd42, %rd86, %rd41;
	mad.lo.s64 	%rd43, %rd42, 12, %rd4;
	ld.global.f32 	%f16, [%rd9+12];
	st.global.f32 	[%rd43+-32], %f16;
	ld.global.f32 	%f17, [%rd9+16];
	st.global.f32 	[%rd43+-28], %f17;
	ld.global.f32 	%f18, [%rd9+20];
	st.global.f32 	[%rd43+-24], %f18;
$L__BB1_22:
	ld.global.u8 	%rs7, [%rd8+3];
	setp.eq.s16 	%p14, %rs7, 0;
	@%p14 bra 	$L__BB1_24;
	ld.shared.s32 	%rd44, [%r3];
	add.s64 	%rd45, %rd86, %rd44;
	mad.lo.s64 	%rd46, %rd45, 12, %rd4;
	ld.global.f32 	%f19, [%rd9+24];
	st.global.f32 	[%rd46+-20], %f19;
	ld.global.f32 	%f20, [%rd9+28];
	st.global.f32 	[%rd46+-16], %f20;
	ld.global.f32 	%f21, [%rd9+32];
	st.global.f32 	[%rd46+-12], %f21;
$L__BB1_24:
	ld.global.u8 	%rs8, [%rd8+4];
	setp.eq.s16 	%p15, %rs8, 0;
	@%p15 bra 	$L__BB1_26;
	ld.shared.s32 	%rd47, [%r3];
	add.s64 	%rd48, %rd86, %rd47;
	mad.lo.s64 	%rd49, %rd48, 12, %rd4;
	ld.global.f32 	%f22, [%rd9+36];
	st.global.f32 	[%rd49+-8], %f22;
	ld.global.f32 	%f23, [%rd9+40];
	st.global.f32 	[%rd49+-4], %f23;
	ld.global.f32 	%f24, [%rd9+44];
	st.global.f32 	[%rd49], %f24;
$L__BB1_26:
	add.s32 	%r46, %r46, 8;
	add.s64 	%rd86, %rd86, 8;
	add.s32 	%r45, %r45, 8;
	setp.ne.s32 	%p16, %r46, 0;
	@%p16 bra 	$L__BB1_10;
$L__BB1_27:
	setp.eq.s32 	%p17, %r10, 0;
	@%p17 bra 	$L__BB1_48;
	add.s64 	%rd11, %rd1, -12;
	and.b32  	%r18, %r24, 3;
	setp.lt.u32 	%p18, %r10, 4;
	@%p18 bra 	$L__BB1_38;
	add.s32 	%r39, %r48, %r2;
	cvt.s64.s32 	%rd50, %r39;
	add.s64 	%rd12, %rd3, %rd50;
	ld.global.u8 	%rs9, [%rd12];
	setp.eq.s16 	%p19, %rs9, 0;
	mul.wide.s32 	%rd51, %r39, 12;
	add.s64 	%rd13, %rd2, %rd51;
	@%p19 bra 	$L__BB1_31;
	ld.shared.s32 	%rd52, [%r3];
	cvt.u64.u32 	%rd53, %r48;
	add.s64 	%rd54, %rd52, %rd53;
	mad.lo.s64 	%rd55, %rd54, 12, %rd1;
	ld.global.f32 	%f25, [%rd13];
	st.global.f32 	[%rd55+-12], %f25;
	ld.global.f32 	%f26, [%rd13+4];
	st.global.f32 	[%rd55+-8], %f26;
	ld.global.f32 	%f27, [%rd13+8];
	st.global.f32 	[%rd55+-4], %f27;
$L__BB1_31:
	ld.global.u8 	%rs10, [%rd12+1];
	setp.eq.s16 	%p20, %rs10, 0;
	@%p20 bra 	$L__BB1_33;
	ld.shared.s32 	%rd56, [%r3];
	cvt.u64.u32 	%rd57, %r48;
	add.s64 	%rd58, %rd56, %rd57;
	mad.lo.s64 	%rd59, %rd58, 12, %rd11;
	ld.global.f32 	%f28, [%rd13+12];
	st.global.f32 	[%rd59+12], %f28;
	ld.global.f32 	%f29, [%rd13+16];
	st.global.f32 	[%rd59+16], %f29;
	ld.global.f32 	%f30, [%rd13+20];
	st.global.f32 	[%rd59+20], %f30;
$L__BB1_33:
	ld.global.u8 	%rs11, [%rd12+2];
	setp.eq.s16 	%p21, %rs11, 0;
	@%p21 bra 	$L__BB1_35;
	ld.shared.s32 	%rd60, [%r3];
	cvt.u64.u32 	%rd61, %r48;
	add.s64 	%rd62, %rd60, %rd61;
	mad.lo.s64 	%rd63, %rd62, 12, %rd11;
	ld.global.f32 	%f31, [%rd13+24];
	st.global.f32 	[%rd63+24], %f31;
	ld.global.f32 	%f32, [%rd13+28];
	st.global.f32 	[%rd63+28], %f32;
	ld.global.f32 	%f33, [%rd13+32];
	st.global.f32 	[%rd63+32], %f33;
$L__BB1_35:
	ld.global.u8 	%rs12, [%rd12+3];
	setp.eq.s16 	%p22, %rs12, 0;
	@%p22 bra 	$L__BB1_37;
	ld.shared.s32 	%rd64, [%r3];
	cvt.u64.u32 	%rd65, %r48;
	add.s64 	%rd66, %rd64, %rd65;
	mad.lo.s64 	%rd67, %rd66, 12, %rd11;
	ld.global.f32 	%f34, [%rd13+36];
	st.global.f32 	[%rd67+36], %f34;
	ld.global.f32 	%f35, [%rd13+40];
	st.global.f32 	[%rd67+40], %f35;
	ld.global.f32 	%f36, [%rd13+44];
	st.global.f32 	[%rd67+44], %f36;
$L__BB1_37:
	add.s32 	%r48, %r48, 4;
$L__BB1_38:
	setp.eq.s32 	%p23, %r18, 0;
	@%p23 bra 	$L__BB1_48;
	setp.eq.s32 	%p24, %r18, 1;
	@%p24 bra 	$L__BB1_45;
	add.s32 	%r40, %r48, %r2;
	cvt.s64.s32 	%rd68, %r40;
	add.s64 	%rd14, %rd3, %rd68;
	ld.global.u8 	%rs13, [%rd14];
	setp.eq.s16 	%p25, %rs13, 0;
	mul.wide.s32 	%rd69, %r40, 12;
	add.s64 	%rd15, %rd2, %rd69;
	@%p25 bra 	$L__BB1_42;
	ld.shared.s32 	%rd70, [%r3];
	cvt.u64.u32 	%rd71, %r48;
	add.s64 	%rd72, %rd70, %rd71;
	mad.lo.s64 	%rd73, %rd72, 12, %rd1;
	ld.global.f32 	%f37, [%rd15];
	st.global.f32 	[%rd73+-12], %f37;
	ld.global.f32 	%f38, [%rd15+4];
	st.global.f32 	[%rd73+-8], %f38;
	ld.global.f32 	%f39, [%rd15+8];
	st.global.f32 	[%rd73+-4], %f39;
$L__BB1_42:
	ld.global.u8 	%rs14, [%rd14+1];
	setp.eq.s16 	%p26, %rs14, 0;
	@%p26 bra 	$L__BB1_44;
	ld.shared.s32 	%rd74, [%r3];
	cvt.u64.u32 	%rd75, %r48;
	add.s64 	%rd76, %rd74, %rd75;
	mad.lo.s64 	%rd77, %rd76, 12, %rd11;
	ld.global.f32 	%f40, [%rd15+12];
	st.global.f32 	[%rd77+12], %f40;
	ld.global.f32 	%f41, [%rd15+16];
	st.global.f32 	[%rd77+16], %f41;
	ld.global.f32 	%f42, [%rd15+20];
	st.global.f32 	[%rd77+20], %f42;
$L__BB1_44:
	add.s32 	%r48, %r48, 2;
$L__BB1_45:
	and.b32  	%r41, %r24, 1;
	setp.eq.b32 	%p27, %r41, 1;
	not.pred 	%p28, %p27;
	@%p28 bra 	$L__BB1_48;
	add.s32 	%r23, %r48, %r2;
	cvt.s64.s32 	%rd78, %r23;
	add.s64 	%rd79, %rd3, %rd78;
	ld.global.u8 	%rs15, [%rd79];
	setp.eq.s16 	%p29, %rs15, 0;
	@%p29 bra 	$L__BB1_48;
	ld.shared.s32 	%rd80, [%r3];
	cvt.u64.u32 	%rd81, %r48;
	add.s64 	%rd82, %rd80, %rd81;
	mad.lo.s64 	%rd83, %rd82, 12, %rd1;
	mul.wide.s32 	%rd84, %r23, 12;
	add.s64 	%rd85, %rd2, %rd84;
	ld.global.f32 	%f43, [%rd85];
	st.global.f32 	[%rd83+-12], %f43;
	ld.global.f32 	%f44, [%rd85+4];
	st.global.f32 	[%rd83+-8], %f44;
	ld.global.f32 	%f45, [%rd85+8];
	st.global.f32 	[%rd83+-4], %f45;
$L__BB1_48:
	ret;

}
	// .globl	_Z16initialize_anodePfffS_ffS_f
.visible .entry _Z16initialize_anodePfffS_ffS_f(
	.param .u64 .ptr .align 1 _Z16initialize_anodePfffS_ffS_f_param_0,
	.param .f32 _Z16initialize_anodePfffS_ffS_f_param_1,
	.param .f32 _Z16initialize_anodePfffS_ffS_f_param_2,
	.param .u64 .ptr .align 1 _Z16initialize_anodePfffS_ffS_f_param_3,
	.param .f32 _Z16initialize_anodePfffS_ffS_f_param_4,
	.param .f32 _Z16initialize_anodePfffS_ffS_f_param_5,
	.param .u64 .ptr .align 1 _Z16initialize_anodePfffS_ffS_f_param_6,
	.param .f32 _Z16initialize_anodePfffS_ffS_f_param_7
)
{
	.reg .b32 	%r<3>;
	.reg .b64 	%rd<5>;

	ld.param.u64 	%rd1, [_Z16initialize_anodePfffS_ffS_f_param_0];
	cvta.to.global.u64 	%rd2, %rd1;
	mov.u32 	%r1, %ctaid.x;
	mul.wide.u32 	%rd3, %r1, 4;
	add.s64 	%rd4, %rd2, %rd3;
	mov.b32 	%r2, 0;
	st.global.u32 	[%rd4], %r2;
	ret;

}
	// .globl	_Z21create_anode_responsePfPiS_
.visible .entry _Z21create_anode_responsePfPiS_(
	.param .u64 .ptr .align 1 _Z21create_anode_responsePfPiS__param_0,
	.param .u64 .ptr .align 1 _Z21create_anode_responsePfPiS__param_1,
	.param .u64 .ptr .align 1 _Z21create_anode_responsePfPiS__param_2
)
{
	.reg .b32 	%r<3>;
	.reg .b32 	%f<2>;
	.reg .b64 	%rd<12>;

	ld.param.u64 	%rd1, [_Z21create_anode_responsePfPiS__param_0];
	ld.param.u64 	%rd2, [_Z21create_anode_responsePfPiS__param_1];
	ld.param.u64 	%rd3, [_Z21create_anode_responsePfPiS__param_2];
	cvta.to.global.u64 	%rd4, %rd1;
	cvta.to.global.u64 	%rd5, %rd3;
	cvta.to.global.u64 	%rd6, %rd2;
	mov.u32 	%r1, %ctaid.x;
	mul.wide.u32 	%rd7, %r1, 4;
	add.s64 	%rd8, %rd6, %rd7;
	ld.global.u32 	%r2, [%rd8];
	add.s64 	%rd9, %rd5, %rd7;
	ld.global.f32 	%f1, [%rd9];
	mul.wide.s32 	%rd10, %r2, 4;
	add.s64 	%rd11, %rd4, %rd10;
	st.global.f32 	[%rd11], %f1;
	ret;

}
	// .globl	_Z22compute_active_sensorsPbPfPiP5voxelS0_S0_iffiffP10correction
.visible .entry _Z22compute_active_sensorsPbPfPiP5voxelS0_S0_iffiffP10correction(
	.param .u64 .ptr .align 1 _Z22compute_active_sensorsPbPfPiP5voxelS0_S0_iffiffP10correction_param_0,
	.param .u64 .ptr .align 1 _Z22compute_active_sensorsPbPfPiP5voxelS0_S0_iffiffP10correction_param_1,
	.param .u64 .ptr .align 1 _Z22compute_active_sensorsPbPfPiP5voxelS0_S0_iffiffP10correction_param_2,
	.param .u64 .ptr .align 1 _Z22compute_active_sensorsPbPfPiP5voxelS0_S0_iffiffP10correction_param_3,
	.param .u64 .ptr .align 1 _Z22compute_active_sensorsPbPfPiP5voxelS0_S0_iffiffP10correction_param_4,
	.param .u64 .ptr .align 1 _Z22compute_active_sensorsPbPfPiP5voxelS0_S0_iffiffP10correction_param_5,
	.param .u32 _Z22compute_active_sensorsPbPfPiP5voxelS0_S0_iffiffP10correction_param_6,
	.param .f32 _Z22compute_active_sensorsPbPfPiP5voxelS0_S0_iffiffP10correction_param_7,
	.param .f32 _Z22compute_active_sensorsPbPfPiP5voxelS0_S0_iffiffP10correction_param_8,
	.param .u32 _Z22compute_active_sensorsPbPfPiP5voxelS0_S0_iffiffP10correction_param_9,
	.param .f32 _Z22compute_active_sensorsPbPfPiP5voxelS0_S0_iffiffP10correction_param_10,
	.param .f32 _Z22compute_active_sensorsPbPfPiP5voxelS0_S0_iffiffP10correction_param_11,
	.param .u64 .ptr .align 1 _Z22compute_active_sensorsPbPfPiP5voxelS0_S0_iffiffP10correction_param_12
)
{
	.reg .pred 	%p<29>;
	.reg .b16 	%rs<8>;
	.reg .b32 	%r<66>;
	.reg .b32 	%f<124>;
	.reg .b64 	%rd<65>;

	ld.param.u64 	%rd15, [_Z22compute_active_sensorsPbPfPiP5voxelS0_S0_iffiffP10correction_param_1];
	ld.param.u64 	%rd16, [_Z22compute_active_sensorsPbPfPiP5voxelS0_S0_iffiffP10correction_param_2];
	ld.param.u64 	%rd14, [_Z22compute_active_sensorsPbPfPiP5voxelS0_S0_iffiffP10correction_param_3];
	ld.param.u64 	%rd17, [_Z22compute_active_sensorsPbPfPiP5voxelS0_S0_iffiffP10correction_param_4];
	ld.param.u64 	%rd18, [_Z22compute_active_sensorsPbPfPiP5voxelS0_S0_iffiffP10correction_param_5];
	ld.param.u32 	%r17, [_Z22compute_active_sensorsPbPfPiP5voxelS0_S0_iffiffP10correction_param_6];
	ld.param.f32 	%f1, [_Z22compute_active_sensorsPbPfPiP5voxelS0_S0_iffiffP10correction_param_7];
	ld.param.f32 	%f2, [_Z22compute_active_sensorsPbPfPiP5voxelS0_S0_iffiffP10correction_param_8];
	ld.param.u32 	%r18, [_Z22compute_active_sensorsPbPfPiP5voxelS0_S0_iffiffP10correction_param_9];
	ld.param.f32 	%f3, [_Z22compute_active_sensorsPbPfPiP5voxelS0_S0_iffiffP10correction_param_10];
	ld.param.f32 	%f4, [_Z22compute_active_sensorsPbPfPiP5voxelS0_S0_iffiffP10correction_param_11];
	ld.param.u64 	%rd19, [_Z22compute_active_sensorsPbPfPiP5voxelS0_S0_iffiffP10correction_param_12];
	cvta.to.global.u64 	%rd1, %rd15;
	cvta.to.global.u64 	%rd2, %rd19;
	cvta.to.global.u64 	%rd3, %rd16;
	cvta.to.global.u64 	%rd4, %rd18;
	cvta.to.global.u64 	%rd5, %rd17;
	setp.lt.s32 	%p1, %r17, 1;
	@%p1 bra 	$L__BB4_9;
	cvta.to.global.u64 	%rd20, %rd14;
	mov.u32 	%r20, %ctaid.x;
	mul.lo.s32 	%r1, %r17, %r20;
	mul.wide.u32 	%rd21, %r20, 12;
	add.s64 	%rd6, %rd20, %rd21;
	setp.lt.u32 	%p2, %r17, 4;
	mov.b32 	%r64, 0;
	mov.u32 	%r63, %r64;
	@%p2 bra 	$L__BB4_4;
	and.b32  	%r22, %r17, 2147483644;
	neg.s32 	%r60, %r22;
	add.s64 	%rd64, %rd4, 8;
	add.s64 	%rd63, %rd5, 8;
	mov.b32 	%r63, 0;
	mov.u32 	%r59, %r1;
$L__BB4_3:
	.pragma "nounroll";
	ld.param.u64 	%rd60, [_Z22compute_active_sensorsPbPfPiP5voxelS0_S0_iffiffP10correction_param_0];
	and.b32  	%r64, %r17, 2147483644;
	cvt.s64.s32 	%rd22, %r59;
	cvta.to.global.u64 	%rd23, %rd60;
	add.s64 	%rd24, %rd23, %rd22;
	mul.wide.s32 	%rd25, %r59, 4;
	add.s64 	%rd26, %rd3, %rd25;
	add.s64 	%rd27, %rd1, %rd25;
	ld.global.f32 	%f5, [%rd6];
	ld.global.f32 	%f6, [%rd63+-8];
	sub.f32 	%f7, %f5, %f6;
	ld.global.f32 	%f8, [%rd6+4];
	ld.global.f32 	%f9, [%rd64+-8];
	sub.f32 	%f10, %f8, %f9;
	abs.f32 	%f11, %f7;
	setp.le.f32 	%p3, %f11, %f1;
	abs.f32 	%f12, %f10;
	setp.le.f32 	%p4, %f12, %f1;
	and.pred  	%p5, %p3, %p4;
	selp.u16 	%rs1, 1, 0, %p5;
	st.global.u8 	[%rd24], %rs1;
	selp.u32 	%r23, 1, 0, %p5;
	add.s32 	%r24, %r63, %r23;
	st.global.u32 	[%rd26], %r24;
	sub.f32 	%f14, %f7, %f3;
	div.rn.f32 	%f15, %f14, %f2;
	cvt.rn.f32.u32 	%f16, %r23;
	fma.rn.f32 	%f17, %f15, %f16, 0f3F000000;
	cvt.rmi.s32.f32 	%r25, %f17;
	sub.f32 	%f18, %f10, %f4;
	div.rn.f32 	%f19, %f18, %f2;
	fma.rn.f32 	%f20, %f19, %f16, 0f3F000000;
	cvt.rmi.s32.f32 	%r26, %f20;
	mad.lo.s32 	%r27, %r25, %r18, %r26;
	mul.wide.s32 	%rd28, %r27, 12;
	add.s64 	%rd29, %rd2, %rd28;
	ld.global.f32 	%f21, [%rd29+8];
	st.global.f32 	[%rd27], %f21;
	ld.global.f32 	%f22, [%rd6];
	ld.global.f32 	%f23, [%rd63+-4];
	sub.f32 	%f24, %f22, %f23;
	ld.global.f32 	%f25, [%rd6+4];
	ld.global.f32 	%f26, [%rd64+-4];
	sub.f32 	%f27, %f25, %f26;
	abs.f32 	%f28, %f24;
	setp.le.f32 	%p6, %f28, %f1;
	abs.f32 	%f29, %f27;
	setp.le.f32 	%p7, %f29, %f1;
	and.pred  	%p8, %p6, %p7;
	selp.u16 	%rs2, 1, 0, %p8;
	st.global.u8 	[%rd24+1], %rs2;
	selp.u32 	%r28, 1, 0, %p8;
	add.s32 	%r29, %r24, %r28;
	st.global.u32 	[%rd26+4], %r29;
	sub.f32 	%f31, %f24, %f3;
	div.rn.f32 	%f32, %f31, %f2;
	cvt.rn.f32.u32 	%f33, %r28;
	fma.rn.f32 	%f34, %f32, %f33, 0f3F000000;
	cvt.rmi.s32.f32 	%r30, %f34;
	sub.f32 	%f35, %f27, %f4;
	div.rn.f32 	%f36, %f35, %f2;
	fma.rn.f32 	%f37, %f36, %f33, 0f3F000000;
	cvt.rmi.s32.f32 	%r31, %f37;
	mad.lo.s32 	%r32, %r30, %r18, %r31;
	mul.wide.s32 	%rd30, %r32, 12;
	add.s64 	%rd31, %rd2, %rd30;
	ld.global.f32 	%f38, [%rd31+8];
	st.global.f32 	[%rd27+4], %f38;
	ld.global.f32 	%f39, [%rd6];
	ld.global.f32 	%f40, [%rd63];
	sub.f32 	%f41, %f39, %f40;
	ld.global.f32 	%f42, [%rd6+4];
	ld.global.f32 	%f43, [%rd64];
	sub.f32 	%f44, %f42, %f43;
	abs.f32 	%f45, %f41;
	setp.le.f32 	%p9, %f45, %f1;
	abs.f32 	%f46, %f44;
	setp.le.f32 	%p10, %f46, %f1;
	and.pred  	%p11, %p9, %p10;
	selp.u16 	%rs3, 1, 0, %p11;
	st.global.u8 	[%rd24+2], %rs3;
	selp.u32 	%r33, 1, 0, %p11;
	add.s32 	%r34, %r29, %r33;
	st.global.u32 	[%rd26+8], %r34;
	sub.f32 	%f48, %f41, %f3;
	div.rn.f32 	%f49, %f48, %f2;
	cvt.rn.f32.u32 	%f50, %r33;
	fma.rn.f32 	%f51, %f49, %f50, 0f3F000000;
	cvt.rmi.s32.f32 	%r35, %f51;
	sub.f32 	%f52, %f44, %f4;
	div.rn.f32 	%f53, %f52, %f2;
	fma.rn.f32 	%f54, %f53, %f50, 0f3F000000;
	cvt.rmi.s32.f32 	%r36, %f54;
	mad.lo.s32 	%r37, %r35, %r18, %r36;
	mul.wide.s32 	%rd32, %r37, 12;
	add.s64 	%rd33, %rd2, %rd32;
	ld.global.f32 	%f55, [%rd33+8];
	st.global.f32 	[%rd27+8], %f55;
	ld.global.f32 	%f56, [%rd6];
	ld.global.f32 	%f57, [%rd63+4];
	sub.f32 	%f58, %f56, %f57;
	ld.global.f32 	%f59, [%rd6+4];
	ld.global.f32 	%f60, [%rd64+4];
	sub.f32 	%f61, %f59, %f60;
	abs.f32 	%f62, %f58;
	setp.le.f32 	%p12, %f62, %f1;
	abs.f32 	%f63, %f61;
	setp.le.f32 	%p13, %f63, %f1;
	and.pred  	%p14, %p12, %p13;
	selp.u16 	%rs4, 1, 0, %p14;
	st.global.u8 	[%rd24+3], %rs4;
	selp.u32 	%r38, 1, 0, %p14;
	add.s32 	%r63, %r34, %r38;
	st.global.u32 	[%rd26+12], %r63;
	sub.f32 	%f65, %f58, %f3;
	div.rn.f32 	%f66, %f65, %f2;
	cvt.rn.f32.u32 	%f67, %r38;
	fma.rn.f32 	%f68, %f66, %f67, 0f3F000000;
	cvt.rmi.s32.f32 	%r39, %f68;
	sub.f32 	%f69, %f61, %f4;
	div.rn.f32 	%f70, %f69, %f2;
	fma.rn.f32 	%f71, %f70, %f67, 0f3F000000;
	cvt.rmi.s32.f32 	%r40, %f71;
	mad.lo.s32 	%r41, %r39, %r18, %r40;
	mul.wide.s32 	%rd34, %r41, 12;
	add.s64 	%rd35, %rd2, %rd34;
	ld.global.f32 	%f72, [%rd35+8];
	st.global.f32 	[%rd27+12], %f72;
	add.s32 	%r60, %r60, 4;
	add.s32 	%r59, %r59, 4;
	add.s64 	%rd64, %rd64, 16;
	add.s64 	%rd63, %rd63, 16;
	setp.ne.s32 	%p15, %r60, 0;
	@%p15 bra 	$L__BB4_3;
$L__BB4_4:
	and.b32  	%r12, %r17, 3;
	setp.eq.s32 	%p16, %r12, 0;
	@%p16 bra 	$L__BB4_9;
	setp.eq.s32 	%p17, %r12, 1;
	@%p17 bra 	$L__BB4_7;
	ld.param.u64 	%rd61, [_Z22compute_active_sensorsPbPfPiP5voxelS0_S0_iffiffP10correction_param_0];
	add.s32 	%r42, %r64, %r1;
	ld.global.f32 	%f73, [%rd6];
	mul.wide.u32 	%rd36, %r64, 4;
	add.s64 	%rd37, %rd5, %rd36;
	ld.global.f32 	%f74, [%rd37];
	sub.f32 	%f75, %f73, %f74;
	ld.global.f32 	%f76, [%rd6+4];
	add.s64 	%rd38, %rd4, %rd36;
	ld.global.f32 	%f77, [%rd38];
	sub.f32 	%f78, %f76, %f77;
	abs.f32 	%f79, %f75;
	setp.le.f32 	%p18, %f79, %f1;
	abs.f32 	%f80, %f78;
	setp.le.f32 	%p19, %f80, %f1;
	and.pred  	%p20, %p18, %p19;
	selp.u16 	%rs5, 1, 0, %p20;
	cvt.s64.s32 	%rd39, %r42;
	cvta.to.global.u64 	%rd40, %rd61;
	add.s64 	%rd41, %rd40, %rd39;
	st.global.u8 	[%rd41], %rs5;
	selp.u32 	%r43, 1, 0, %p20;
	add.s32 	%r44, %r63, %r43;
	mul.wide.s32 	%rd42, %r42, 4;
	add.s64 	%rd43, %rd3, %rd42;
	st.global.u32 	[%rd43], %r44;
	sub.f32 	%f82, %f75, %f3;
	div.rn.f32 	%f83, %f82, %f2;
	cvt.rn.f32.u32 	%f84, %r43;
	fma.rn.f32 	%f85, %f83, %f84, 0f3F000000;
	cvt.rmi.s32.f32 	%r45, %f85;
	sub.f32 	%f86, %f78, %f4;
	div.rn.f32 	%f87, %f86, %f2;
	fma.rn.f32 	%f88, %f87, %f84, 0f3F000000;
	cvt.rmi.s32.f32 	%r46, %f88;
	mad.lo.s32 	%r47, %r45, %r18, %r46;
	mul.wide.s32 	%rd44, %r47, 12;
	add.s64 	%rd45, %rd2, %rd44;
	ld.global.f32 	%f89, [%rd45+8];
	add.s64 	%rd46, %rd1, %rd42;
	st.global.f32 	[%rd46], %f89;
	ld.global.f32 	%f90, [%rd6];
	ld.global.f32 	%f91, [%rd37+4];
	sub.f32 	%f92, %f90, %f91;
	ld.global.f32 	%f93, [%rd6+4];
	ld.global.f32 	%f94, [%rd38+4];
	sub.f32 	%f95, %f93, %f94;
	abs.f32 	%f96, %f92;
	setp.le.f32 	%p21, %f96, %f1;
	abs.f32 	%f97, %f95;
	setp.le.f32 	%p22, %f97, %f1;
	and.pred  	%p23, %p21, %p22;
	selp.u16 	%rs6, 1, 0, %p23;
	st.global.u8 	[%rd41+1], %rs6;
	selp.u32 	%r48, 1, 0, %p23;
	add.s32 	%r63, %r44, %r48;
	st.global.u32 	[%rd43+4], %r63;
	sub.f32 	%f99, %f92, %f3;
	div.rn.f32 	%f100, %f99, %f2;
	cvt.rn.f32.u32 	%f101, %r48;
	fma.rn.f32 	%f102, %f100, %f101, 0f3F000000;
	cvt.rmi.s32.f32 	%r49, %f102;
	sub.f32 	%f103, %f95, %f4;
	div.rn.f32 	%f104, %f103, %f2;
	fma.rn.f32 	%f105, %f104, %f101, 0f3F000000;
	cvt.rmi.s32.f32 	%r50, %f105;
	mad.lo.s32 	%r51, %r49, %r18, %r50;
	mul.wide.s32 	%rd47, %r51, 12;
	add.s64 	%rd48, %rd2, %rd47;
	ld.global.f32 	%f106, [%rd48+8];
	st.global.f32 	[%rd46+4], %f106;
	add.s32 	%r64, %r64, 2;
$L__BB4_7:
	and.b32  	%r52, %r17, 1;
	setp.eq.b32 	%p24, %r52, 1;
	not.pred 	%p25, %p24;
	@%p25 bra 	$L__BB4_9;
	ld.param.u64 	%rd62, [_Z22compute_active_sensorsPbPfPiP5voxelS0_S0_iffiffP10correction_param_0];
	add.s32 	%r53, %r64, %r1;
	ld.global.f32 	%f107, [%rd6];
	mul.wide.u32 	%rd49, %r64, 4;
	add.s64 	%rd50, %rd5, %rd49;
	ld.global.f32 	%f108, [%rd50];
	sub.f32 	%f109, %f107, %f108;
	ld.global.f32 	%f110, [%rd6+4];
	add.s64 	%rd51, %rd4, %rd49;
	ld.global.f32 	%f111, [%rd51];
	sub.f32 	%f112, %f110, %f111;
	abs.f32 	%f113, %f109;
	setp.le.f32 	%p26, %f113, %f1;
	abs.f32 	%f114, %f112;
	setp.le.f32 	%p27, %f114, %f1;
	and.pred  	%p28, %p26, %p27;
	selp.u16 	%rs7, 1, 0, %p28;
	cvt.s64.s32 	%rd52, %r53;
	cvta.to.global.u64 	%rd53, %rd62;
	add.s64 	%rd54, %rd53, %rd52;
	st.global.u8 	[%rd54], %rs7;
	selp.u32 	%r54, 1, 0, %p28;
	add.s32 	%r55, %r63, %r54;
	mul.wide.s32 	%rd55, %r53, 4;
	add.s64 	%rd56, %rd3, %rd55;
	st.global.u32 	[%rd56], %r55;
	sub.f32 	%f116, %f109, %f3;
	div.rn.f32 	%f117, %f116, %f2;
	cvt.rn.f32.u32 	%f118, %r54;
	fma.rn.f32 	%f119, %f117, %f118, 0f3F000000;
	cvt.rmi.s32.f32 	%r56, %f119;
	sub.f32 	%f120, %f112, %f4;
	div.rn.f32 	%f121, %f120, %f2;
	fma.rn.f32 	%f122, %f121, %f118, 0f3F000000;
	cvt.rmi.s32.f32 	%r57, %f122;
	mad.lo.s32 	%r58, %r56, %r18, %r57;
	mul.wide.s32 	%rd57, %r58, 12;
	add.s64 	%rd58, %rd2, %rd57;
	ld.global.f32 	%f123, [%rd58+8];
	add.s64 	%rd59, %rd1, %rd55;
	st.global.f32 	[%rd59], %f123;
$L__BB4_9:
	ret;

}
	// .globl	_Z21compact_probabilitiesPfS_PiS0_i
.visible .entry _Z21compact_probabilitiesPfS_PiS0_i(
	.param .u64 .ptr .align 1 _Z21compact_probabilitiesPfS_PiS0_i_param_0,
	.param .u64 .ptr .align 1 _Z21compact_probabilitiesPfS_PiS0_i_param_1,
	.param .u64 .ptr .align 1 _Z21compact_probabilitiesPfS_PiS0_i_param_2,
	.param .u64 .ptr .align 1 _Z21compact_probabilitiesPfS_PiS0_i_param_3,
	.param .u32 _Z21compact_probabilitiesPfS_PiS0_i_param_4
)
{
	.local .align 8 .b8 	__local_depot5[16];
	.reg .b64 	%SP;
	.reg .b64 	%SPL;
	.reg .pred 	%p<6>;
	.reg .b32 	%r<28>;
	.reg .b64 	%rd<19>;

	mov.u64 	%SPL, __local_depot5;
	cvta.local.u64 	%SP, %SPL;
	ld.param.u64 	%rd5, [_Z21compact_probabilitiesPfS_PiS0_i_param_2];
	ld.param.u64 	%rd6, [_Z21compact_probabilitiesPfS_PiS0_i_param_3];
	ld.param.u32 	%r10, [_Z21compact_probabilitiesPfS_PiS0_i_param_4];
	cvta.to.global.u64 	%rd1, %rd6;
	cvta.to.global.u64 	%rd7, %rd5;
	add.u64 	%rd8, %SP, 0;
	add.u64 	%rd2, %SPL, 0;
	mov.u32 	%r1, %ctaid.x;
	setp.ne.s32 	%p1, %r1, 0;
	selp.s32 	%r11, -1, 0, %p1;
	mad.lo.s32 	%r12, %r10, %r1, %r11;
	mul.wide.s32 	%rd9, %r12, 4;
	add.s64 	%rd10, %rd7, %rd9;
	ld.global.u32 	%r13, [%rd10];
	mul.wide.u32 	%rd11, %r1, 4;
	add.s64 	%rd3, %rd1, %rd11;
	st.global.u32 	[%rd3], %r13;
	add.s64 	%rd4, %rd1, %rd9;
	ld.global.u32 	%r14, [%rd4];
	st.local.v2.u32 	[%rd2], {%r1, %r12};
	st.local.u32 	[%rd2+8], %r14;
	mov.u64 	%rd12, $str;
	cvta.global.u64 	%rd13, %rd12;
	{ // callseq 0, 0
	.param .b64 param0;
	st.param.b64 	[param0], %rd13;
	.param .b64 param1;
	st.param.b64 	[param1], %rd8;
	.param .b32 retval0;
	call.uni (retval0), 
	vprintf, 
	(
	param0, 
	param1
	);
	ld.param.b32 	%r15, [retval0];
	} // callseq 0
	mov.u32 	%r4, %nctaid.x;
	setp.lt.u32 	%p2, %r4, 2;
	@%p2 bra 	$L__BB5_7;
	mov.b32 	%r26, 1;
$L__BB5_2:
	setp.lt.u32 	%p3, %r1, %r26;
	@%p3 bra 	$L__BB5_4;
	ld.global.u32 	%r19, [%rd3];
	sub.s32 	%r20, %r1, %r26;
	mul.wide.u32 	%rd14, %r20, 4;
	add.s64 	%rd15, %rd1, %rd14;
	ld.global.u32 	%r21, [%rd15];
	add.s32 	%r27, %r21, %r19;
$L__BB5_4:
	setp.lt.u32 	%p4, %r1, %r26;
	bar.sync 	0;
	@%p4 bra 	$L__BB5_6;
	st.global.u32 	[%rd3], %r27;
$L__BB5_6:
	shl.b32 	%r26, %r26, 1;
	setp.lt.u32 	%p5, %r26, %r4;
	@%p5 bra 	$L__BB5_2;
$L__BB5_7:
	bar.sync 	0;
	ld.global.u32 	%r22, [%rd4];
	st.local.v2.u32 	[%rd2], {%r1, %r22};
	mov.u64 	%rd16, $str$1;
	cvta.global.u64 	%rd17, %rd16;
	{ // callseq 1, 0
	.param .b64 param0;
	st.param.b64 	[param0], %rd17;
	.param .b64 param1;
	st.param.b64 	[param1], %rd8;
	.param .b32 retval0;
	call.uni (retval0), 
	vprintf, 
	(
	param0, 
	param1
	);
	ld.param.b32 	%r23, [retval0];
	} // callseq 1
	ret;

}


// ===== COMPILED SASS (sm_100) =====

	.target	sm_100

	.elftype	@"ET_EXEC"


//--------------------- .note.nv.tkinfo           --------------------------
	.section	.note.nv.tkinfo,"",@"SHT_NOTE"
	.sectionflags	@"SHF_NOTE_NV_TKINFO"
	.tkinfo
        /*0018*/ 	.word	0x00000002
        /*0030*/ 	.string	""
        /*0030*/ 	.string	"ptxas"
        /*0030*/ 	.string	"Cuda compilation tools, release 13.0, V13.0.88"
        /*0030*/ 	.string	"Build cuda_13.0.r13.0/compiler.36424714_0"
        /*0030*/ 	.string	"-arch sm_100 -m 64 "



//--------------------- .note.nv.cuinfo           --------------------------
	.section	.note.nv.cuinfo,"",@"SHT_NOTE"
	.sectionflags	@"SHF_NOTE_NV_CUINFO"
        /*0018*/ 	.short	0x0002
        /*001a*/ 	.short	0x0064
        /*001c*/ 	.short	0x0082
	.zero		2


//--------------------- .nv.info                  --------------------------
	.section	.nv.info,"",@"SHT_CUDA_INFO"
	.align	4


	//----- nvinfo : EIATTR_REGCOUNT
	.align		4
        /*0000*/ 	.byte	0x04, 0x2f
        /*0002*/ 	.short	(.L_3 - .L_2)
	.align		4
.L_2:
        /*0004*/ 	.word	index@(_Z21create_voxels_compactP5voxelPiPbffffffff)
        /*0008*/ 	.word	0x00000012


	//----- nvinfo : EIATTR_FRAME_SIZE
	.align		4
.L_3:
        /*000c*/ 	.byte	0x04, 0x11
        /*000e*/ 	.short	(.L_5 - .L_4)
	.align		4
.L_4:
        /*0010*/ 	.word	index@($__internal_1_$__cuda_sm20_sqrt_rn_f32_slowpath)
        /*0014*/ 	.word	0x00000000


	//----- nvinfo : EIATTR_FRAME_SIZE
	.align		4
.L_5:
        /*0018*/ 	.byte	0x04, 0x11
        /*001a*/ 	.short	(.L_7 - .L_6)
	.align		4
.L_6:
        /*001c*/ 	.word	index@(_Z21create_voxels_compactP5voxelPiPbffffffff)
        /*0020*/ 	.word	0x00000000


	//----- nvinfo : EIATTR_REGCOUNT
	.align		4
.L_7:
        /*0024*/ 	.byte	0x04, 0x2f
        /*0026*/ 	.short	(.L_9 - .L_8)
	.align		4
.L_8:
        /*0028*/ 	.word	index@(_Z14compact_voxelsP5voxelS0_PiPbi)
        /*002c*/ 	.word	0x0000001e


	//----- nvinfo : EIATTR_FRAME_SIZE
	.align		4
.L_9:
        /*0030*/ 	.byte	0x04, 0x11
        /*0032*/ 	.short	(.L_11 - .L_10)
	.align		4
.L_10:
        /*0034*/ 	.word	index@(_Z14compact_voxelsP5voxelS0_PiPbi)
        /*0038*/ 	.word	0x00000000


	//----- nvinfo : EIATTR_REGCOUNT
	.align		4
.L_11:
        /*003c*/ 	.byte	0x04, 0x2f
        /*003e*/ 	.short	(.L_13 - .L_12)
	.align		4
.L_12:
        /*0040*/ 	.word	index@(_Z16initialize_anodePfffS_ffS_f)
        /*0044*/ 	.word	0x00000008


	//----- nvinfo : EIATTR_FRAME_SIZE
	.align		4
.L_13:
        /*0048*/ 	.byte	0x04, 0x11
        /*004a*/ 	.short	(.L_15 - .L_14)
	.align		4
.L_14:
        /*004c*/ 	.word	index@(_Z16initialize_anodePfffS_ffS_f)
        /*0050*/ 	.word	0x00000000


	//----- nvinfo : EIATTR_REGCOUNT
	.align		4
.L_15:
        /*0054*/ 	.byte	0x04, 0x2f
        /*0056*/ 	.short	(.L_17 - .L_16)
	.align		4
.L_16:
        /*0058*/ 	.word	index@(_Z21create_anode_responsePfPiS_)
        /*005c*/ 	.word	0x0000000a


	//----- nvinfo : EIATTR_FRAME_SIZE
	.align		4
.L_17:
        /*0060*/ 	.byte	0x04, 0x11
        /*0062*/ 	.short	(.L_19 - .L_18)
	.align		4
.L_18:
        /*0064*/ 	.word	index@(_Z21create_anode_responsePfPiS_)
        /*0068*/ 	.word	0x00000000


	//----- nvinfo : EIATTR_REGCOUNT
	.align		4
.L_19:
        /*006c*/ 	.byte	0x04, 0x2f
        /*006e*/ 	.short	(.L_21 - .L_20)
	.align		4
.L_20:
        /*0070*/ 	.word	index@(_Z22compute_active_sensorsPbPfPiP5voxelS0_S0_iffiffP10correction)
        /*0074*/ 	.word	0x00000026


	//----- nvinfo : EIATTR_FRAME_SIZE
	.align		4
.L_21:
        /*0078*/ 	.byte	0x04, 0x11
        /*007a*/ 	.short	(.L_23 - .L_22)
	.align		4
.L_22:
        /*007c*/ 	.word	index@($__internal_0_$__cuda_sm3x_div_rn_noftz_f32_slowpath)
        /*0080*/ 	.word	0x00000000


	//----- nvinfo : EIATTR_FRAME_SIZE
	.align		4
.L_23:
        /*0084*/ 	.byte	0x04, 0x11
        /*0086*/ 	.short	(.L_25 - .L_24)
	.align		4
.L_24:
        /*0088*/ 	.word	index@(_Z22compute_active_sensorsPbPfPiP5voxelS0_S0_iffiffP10correction)
        /*008c*/ 	.word	0x00000000


	//----- nvinfo : EIATTR_REGCOUNT
	.align		4
.L_25:
        /*0090*/ 	.byte	0x04, 0x2f
        /*0092*/ 	.short	(.L_27 - .L_26)
	.align		4
.L_26:
        /*0094*/ 	.word	index@(_Z21compact_probabilitiesPfS_PiS0_i)
        /*0098*/ 	.word	0x0000001a


	//----- nvinfo : EIATTR_FRAME_SIZE
	.align		4
.L_27:
        /*009c*/ 	.byte	0x04, 0x11
        /*009e*/ 	.short	(.L_29 - .L_28)
	.align		4
.L_28:
        /*00a0*/ 	.word	index@(_Z21compact_probabilitiesPfS_PiS0_i)
        /*00a4*/ 	.word	0x00000010


	//----- nvinfo : EIATTR_MIN_STACK_SIZE
	.align		4
.L_29:
        /*00a8*/ 	.byte	0x04, 0x12
        /*00aa*/ 	.short	(.L_31 - .L_30)
	.align		4
.L_30:
        /*00ac*/ 	.word	index@(_Z21compact_probabilitiesPfS_PiS0_i)
        /*00b0*/ 	.word	0x00000010


	//----- nvinfo : EIATTR_MIN_STACK_SIZE
	.align		4
.L_31:
        /*00b4*/ 	.byte	0x04, 0x12
        /*00b6*/ 	.short	(.L_33 - .L_32)
	.align		4
.L_32:
        /*00b8*/ 	.word	index@(_Z22compute_active_sensorsPbPfPiP5voxelS0_S0_iffiffP10correction)
        /*00bc*/ 	.word	0x00000000


	//----- nvinfo : EIATTR_MIN_STACK_SIZE
	.align		4
.L_33:
        /*00c0*/ 	.byte	0x04, 0x12
        /*00c2*/ 	.short	(.L_35 - .L_34)
	.align		4
.L_34:
        /*00c4*/ 	.word	index@(_Z21create_anode_responsePfPiS_)
        /*00c8*/ 	.word	0x00000000


	//----- nvinfo : EIATTR_MIN_STACK_SIZE
	.align		4
.L_35:
        /*00cc*/ 	.byte	0x04, 0x12
        /*00ce*/ 	.short	(.L_37 - .L_36)
	.align		4
.L_36:
        /*00d0*/ 	.word	index@(_Z16initialize_anodePfffS_ffS_f)
        /*00d4*/ 	.word	0x00000000


	//----- nvinfo : EIATTR_MIN_STACK_SIZE
	.align		4
.L_37:
        /*00d8*/ 	.byte	0x04, 0x12
        /*00da*/ 	.short	(.L_39 - .L_38)
	.align		4
.L_38:
        /*00dc*/ 	.word	index@(_Z14compact_voxelsP5voxelS0_PiPbi)
        /*00e0*/ 	.word	0x00000000


	//----- nvinfo : EIATTR_MIN_STACK_SIZE
	.align		4
.L_39:
        /*00e4*/ 	.byte	0x04, 0x12
        /*00e6*/ 	.short	(.L_41 - .L_40)
	.align		4
.L_40:
        /*00e8*/ 	.word	index@(_Z21create_voxels_compactP5voxelPiPbffffffff)
        /*00ec*/ 	.word	0x00000000
.L_41:


//--------------------- .nv.compat                --------------------------
	.section	.nv.compat,"",@"SHT_CUDA_COMPAT_INFO"
	.align	4
        /*0000*/ 	.byte	0x02, 0x09, 0x00, 0x00, 0x02, 0x02, 0x01, 0x00, 0x02, 0x05, 0x05, 0x00, 0x03, 0x07, 0x01, 0x01
        /*0010*/ 	.byte	0x02, 0x03, 0x00, 0x00, 0x02, 0x06, 0x01, 0x00, 0x04, 0x0b, 0x08, 0x00, 0x01, 0x00, 0x00, 0x00
        /*0020*/ 	.byte	0x00, 0x00, 0x00, 0x00


//--------------------- .nv.info._Z21compact_probabilitiesPfS_PiS0_i --------------------------
	.section	.nv.info._Z21compact_probabilitiesPfS_PiS0_i,"",@"SHT_CUDA_INFO"
	.sectionflags	@""
	.align	4


	//----- nvinfo : EIATTR_CUDA_API_VERSION
	.align		4
        /*0000*/ 	.byte	0x04, 0x37
        /*0002*/ 	.short	(.L_43 - .L_42)
.L_42:
        /*0004*/ 	.word	0x00000082


	//----- nvinfo : EIATTR_KPARAM_INFO
	.align		4
.L_43:
        /*0008*/ 	.byte	0x04, 0x17
        /*000a*/ 	.short	(.L_45 - .L_44)
.L_44:
        /*000c*/ 	.word	0x00000000
        /*0010*/ 	.short	0x0004
        /*0012*/ 	.short	0x0020
        /*0014*/ 	.byte	0x00, 0xf0, 0x11, 0x00


	//----- nvinfo : EIATTR_KPARAM_INFO
	.align		4
.L_45:
        /*0018*/ 	.byte	0x04, 0x17
        /*001a*/ 	.short	(.L_47 - .L_46)
.L_46:
        /*001c*/ 	.word	0x00000000
        /*0020*/ 	.short	0x0003
        /*0022*/ 	.short	0x0018
        /*0024*/ 	.byte	0x00, 0xf5, 0x21, 0x00


	//----- nvinfo : EIATTR_KPARAM_INFO
	.align		4
.L_47:
        /*0028*/ 	.byte	0x04, 0x17
        /*002a*/ 	.short	(.L_49 - .L_48)
.L_48:
        /*002c*/ 	.word	0x00000000
        /*0030*/ 	.short	0x0002
        /*0032*/ 	.short	0x0010
        /*0034*/ 	.byte	0x00, 0xf5, 0x21, 0x00


	//----- nvinfo : EIATTR_KPARAM_INFO
	.align		4
.L_49:
        /*0038*/ 	.byte	0x04, 0x17
        /*003a*/ 	.short	(.L_51 - .L_50)
.L_50:
        /*003c*/ 	.word	0x00000000
        /*0040*/ 	.short	0x0001
        /*0042*/ 	.short	0x0008
        /*0044*/ 	.byte	0x00, 0xf5, 0x21, 0x00


	//----- nvinfo : EIATTR_KPARAM_INFO
	.align		4
.L_51:
        /*0048*/ 	.byte	0x04, 0x17
        /*004a*/ 	.short	(.L_53 - .L_52)
.L_52:
        /*004c*/ 	.word	0x00000000
        /*0050*/ 	.short	0x0000
        /*0052*/ 	.short	0x0000
        /*0054*/ 	.byte	0x00, 0xf5, 0x21, 0x00


	//----- nvinfo : EIATTR_SPARSE_MMA_MASK
	.align		4
.L_53:
        /*0058*/ 	.byte	0x03, 0x50
        /*005a*/ 	.short	0x0000


	//----- nvinfo : EIATTR_MAXREG_COUNT
	.align		4
        /*005c*/ 	.byte	0x03, 0x1b
        /*005e*/ 	.short	0x00ff


	//----- nvinfo : EIATTR_NUM_BARRIERS
	.align		4
        /*0060*/ 	.byte	0x02, 0x4c
        /*0062*/ 	.byte	0x01
	.zero		1


	//----- nvinfo : EIATTR_EXTERNS
	.align		4
        /*0064*/ 	.byte	0x04, 0x0f
        /*0066*/ 	.short	(.L_55 - .L_54)


	//   ....[0]....
	.align		4
.L_54:
        /*0068*/ 	.word	index@(vprintf)


	//----- nvinfo : EIATTR_MERCURY_ISA_VERSION
	.align		4
.L_55:
        /*006c*/ 	.byte	0x03, 0x5f
        /*006e*/ 	.short	0x0101


	//----- nvinfo : EIATTR_VRC_CTA_INIT_COUNT
	.align		4
        /*0070*/ 	.byte	0x02, 0x4a
	.zero		1
	.zero		1


	//----- nvinfo : EIATTR_SYSCALL_OFFSETS
	.align		4
        /*0074*/ 	.byte	0x04, 0x46
        /*0076*/ 	.short	(.L_57 - .L_56)


	//   ....[0]....
.L_56:
        /*0078*/ 	.word	0x000001e0


	//   ....[1]....
        /*007c*/ 	.word	0x000003e0


	//----- nvinfo : EIATTR_EXIT_INSTR_OFFSETS
	.align		4
.L_57:
        /*0080*/ 	.byte	0x04, 0x1c
        /*0082*/ 	.short	(.L_59 - .L_58)


	//   ....[0]....
.L_58:
        /*0084*/ 	.word	0x000003f0


	//----- nvinfo : EIATTR_CRS_STACK_SIZE
	.align		4
.L_59:
        /*0088*/ 	.byte	0x04, 0x1e
        /*008a*/ 	.short	(.L_61 - .L_60)
.L_60:
        /*008c*/ 	.word	0x00000000


	//----- nvinfo : EIATTR_CBANK_PARAM_SIZE
	.align		4
.L_61:
        /*0090*/ 	.byte	0x03, 0x19
        /*0092*/ 	.short	0x0024


	//----- nvinfo : EIATTR_PARAM_CBANK
	.align		4
        /*0094*/ 	.byte	0x04, 0x0a
        /*0096*/ 	.short	(.L_63 - .L_62)
	.align		4
.L_62:
        /*0098*/ 	.word	index@(.nv.constant0._Z21compact_probabilitiesPfS_PiS0_i)
        /*009c*/ 	.short	0x0380
        /*009e*/ 	.short	0x0024


	//----- nvinfo : EIATTR_SW_WAR
	.align		4
.L_63:
        /*00a0*/ 	.byte	0x04, 0x36
        /*00a2*/ 	.short	(.L_65 - .L_64)
.L_64:
        /*00a4*/ 	.word	0x00000008
.L_65:


//--------------------- .nv.info._Z22compute_active_sensorsPbPfPiP5voxelS0_S0_iffiffP10correction --------------------------
	.section	.nv.info._Z22compute_active_sensorsPbPfPiP5voxelS0_S0_iffiffP10correction,"",@"SHT_CUDA_INFO"
	.sectionflags	@""
	.align	4


	//----- nvinfo : EIATTR_CUDA_API_VERSION
	.align		4
        /*0000*/ 	.byte	0x04, 0x37
        /*0002*/ 	.short	(.L_67 - .L_66)
.L_66:
        /*0004*/ 	.word	0x00000082


	//----- nvinfo : EIATTR_KPARAM_INFO
	.align		4
.L_67:
        /*0008*/ 	.byte	0x04, 0x17
        /*000a*/ 	.short	(.L_69 - .L_68)
.L_68:
        /*000c*/ 	.word	0x00000000
        /*0010*/ 	.short	0x000c
        /*0012*/ 	.short	0x0048
        /*0014*/ 	.byte	0x00, 0xf5, 0x21, 0x00


	//----- nvinfo : EIATTR_KPARAM_INFO
	.align		4
.L_69:
        /*0018*/ 	.byte	0x04, 0x17
        /*001a*/ 	.short	(.L_71 - .L_70)
.L_70:
        /*001c*/ 	.word	0x00000000
        /*0020*/ 	.short	0x000b
        /*0022*/ 	.short	0x0044
        /*0024*/ 	.byte	0x00, 0xf0, 0x11, 0x00


	//----- nvinfo : EIATTR_KPARAM_INFO
	.align		4
.L_71:
        /*0028*/ 	.byte	0x04, 0x17
        /*002a*/ 	.short	(.L_73 - .L_72)
.L_72:
        /*002c*/ 	.word	0x00000000
        /*0030*/ 	.short	0x000a
        /*0032*/ 	.short	0x0040
        /*0034*/ 	.byte	0x00, 0xf0, 0x11, 0x00


	//----- nvinfo : EIATTR_KPARAM_INFO
	.align		4
.L_73:
        /*0038*/ 	.byte	0x04, 0x17
        /*003a*/ 	.short	(.L_75 - .L_74)
.L_74:
        /*003c*/ 	.word	0x00000000
        /*0040*/ 	.short	0x0009
        /*0042*/ 	.short	0x003c
        /*0044*/ 	.byte	0x00, 0xf0, 0x11, 0x00


	//----- nvinfo : EIATTR_KPARAM_INFO
	.align		4
.L_75:
        /*0048*/ 	.byte	0x04, 0x17
        /*004a*/ 	.short	(.L_77 - .L_76)
.L_76:
        /*004c*/ 	.word	0x00000000
        /*0050*/ 	.short	0x0008
        /*0052*/ 	.short	0x0038
        /*0054*/ 	.byte	0x00, 0xf0, 0x11, 0x00


	//----- nvinfo : EIATTR_KPARAM_INFO
	.align		4
.L_77:
        /*0058*/ 	.byte	0x04, 0x17
        /*005a*/ 	.short	(.L_79 - .L_78)
.L_78:
        /*005c*/ 	.word	0x00000000
        /*0060*/ 	.short	0x0007
        /*0062*/ 	.short	0x0034
        /*0064*/ 	.byte	0x00, 0xf0, 0x11, 0x00


	//----- nvinfo : EIATTR_KPARAM_INFO
	.align		4
.L_79:
        /*0068*/ 	.byte	0x04, 0x17
        /*006a*/ 	.short	(.L_81 - .L_80)
.L_80:
        /*006c*/ 	.word	0x00000000
        /*0070*/ 	.short	0x0006
        /*0072*/ 	.short	0x0030
        /*0074*/ 	.byte	0x00, 0xf0, 0x11, 0x00


	//----- nvinfo : EIATTR_KPARAM_INFO
	.align		4
.L_81:
        /*0078*/ 	.byte	0x04, 0x17
        /*007a*/ 	.short	(.L_83 - .L_82)
.L_82:
        /*007c*/ 	.word	0x00000000
        /*0080*/ 	.short	0x0005
        /*0082*/ 	.short	0x0028
        /*0084*/ 	.byte	0x00, 0xf5, 0x21, 0x00


	//----- nvinfo : EIATTR_KPARAM_INFO
	.align		4
.L_83:
        /*0088*/ 	.byte	0x04, 0x17
        /*008a*/ 	.short	(.L_85 - .L_84)
.L_84:
        /*008c*/ 	.word	0x00000000
        /*0090*/ 	.short	0x0004
        /*0092*/ 	.short	0x0020
        /*0094*/ 	.byte	0x00, 0xf5, 0x21, 0x00


	//----- nvinfo : EIATTR_KPARAM_INFO
	.align		4
.L_85:
        /*0098*/ 	.byte	0x04, 0x17
        /*009a*/ 	.short	(.L_87 - .L_86)
.L_86:
        /*009c*/ 	.word	0x00000000
        /*00a0*/ 	.short	0x0003
        /*00a2*/ 	.short	0x0018
        /*00a4*/ 	.byte	0x00, 0xf5, 0x21, 0x00


	//----- nvinfo : EIATTR_KPARAM_INFO
	.align		4
.L_87:
        /*00a8*/ 	.byte	0x04, 0x17
        /*00aa*/ 	.short	(.L_89 - .L_88)
.L_88:
        /*00ac*/ 	.word	0x00000000
        /*00b0*/ 	.short	0x0002
        /*00b2*/ 	.short	0x0010
        /*00b4*/ 	.byte	0x00, 0xf5, 0x21, 0x00


	//----- nvinfo : EIATTR_KPARAM_INFO
	.align		4
.L_89:
        /*00b8*/ 	.byte	0x04, 0x17
        /*00ba*/ 	.short	(.L_91 - .L_90)
.L_90:
        /*00bc*/ 	.word	0x00000000
        /*00c0*/ 	.short	0x0001
        /*00c2*/ 	.short	0x0008
        /*00c4*/ 	.byte	0x00, 0xf5, 0x21, 0x00


	//----- nvinfo : EIATTR_KPARAM_INFO
	.align		4
.L_91:
        /*00c8*/ 	.byte	0x04, 0x17
        /*00ca*/ 	.short	(.L_93 - .L_92)
.L_92:
        /*00cc*/ 	.word	0x00000000
        /*00d0*/ 	.short	0x0000
        /*00d2*/ 	.short	0x0000
        /*00d4*/ 	.byte	0x00, 0xf5, 0x21, 0x00


	//----- nvinfo : EIATTR_SPARSE_MMA_MASK
	.align		4
.L_93:
        /*00d8*/ 	.byte	0x03, 0x50
        /*00da*/ 	.short	0x0000


	//----- nvinfo : EIATTR_MAXREG_COUNT
	.align		4
        /*00dc*/ 	.byte	0x03, 0x1b
        /*00de*/ 	.short	0x00ff


	//----- nvinfo : EIATTR_MERCURY_ISA_VERSION
	.align		4
        /*00e0*/ 	.byte	0x03, 0x5f
        /*00e2*/ 	.short	0x0101


	//----- nvinfo : EIATTR_VRC_CTA_INIT_COUNT
	.align		4
        /*00e4*/ 	.byte	0x02, 0x4a
	.zero		1
	.zero		1


	//----- nvinfo : EIATTR_EXIT_INSTR_OFFSETS
	.align		4
        /*00e8*/ 	.byte	0x04, 0x1c
        /*00ea*/ 	.short	(.L_95 - .L_94)


	//   ....[0]....
.L_94:
        /*00ec*/ 	.word	0x00000030


	//   ....[1]....
        /*00f0*/ 	.word	0x00000eb0


	//   ....[2]....
        /*00f4*/ 	.word	0x00001670


	//   ....[3]....
        /*00f8*/ 	.word	0x00001a90


	//----- nvinfo : EIATTR_CRS_STACK_SIZE
	.align		4
.L_95:
        /*00fc*/ 	.byte	0x04, 0x1e
        /*00fe*/ 	.short	(.L_97 - .L_96)
.L_96:
        /*0100*/ 	.word	0x00000000


	//----- nvinfo : EIATTR_CBANK_PARAM_SIZE
	.align		4
.L_97:
        /*0104*/ 	.byte	0x03, 0x19
        /*0106*/ 	.short	0x0050


	//----- nvinfo : EIATTR_PARAM_CBANK
	.align		4
        /*0108*/ 	.byte	0x04, 0x0a
        /*010a*/ 	.short	(.L_99 - .L_98)
	.align		4
.L_98:
        /*010c*/ 	.word	index@(.nv.constant0._Z22compute_active_sensorsPbPfPiP5voxelS0_S0_iffiffP10correction)
        /*0110*/ 	.short	0x0380
        /*0112*/ 	.short	0x0050


	//----- nvinfo : EIATTR_SW_WAR
	.align		4
.L_99:
        /*0114*/ 	.byte	0x04, 0x36
        /*0116*/ 	.short	(.L_101 - .L_100)
.L_100:
        /*0118*/ 	.word	0x00000008
.L_101:


//--------------------- .nv.info._Z21create_anode_responsePfPiS_ --------------------------
	.section	.nv.info._Z21create_anode_responsePfPiS_,"",@"SHT_CUDA_INFO"
	.sectionflags	@""
	.align	4


	//----- nvinfo : EIATTR_CUDA_API_VERSION
	.align		4
        /*0000*/ 	.byte	0x04, 0x37
        /*0002*/ 	.short	(.L_103 - .L_102)
.L_102:
        /*0004*/ 	.word	0x00000082


	//----- nvinfo : EIATTR_KPARAM_INFO
	.align		4
.L_103:
        /*0008*/ 	.byte	0x04, 0x17
        /*000a*/ 	.short	(.L_105 - .L_104)
.L_104:
        /*000c*/ 	.word	0x00000000
        /*0010*/ 	.short	0x0002
        /*0012*/ 	.short	0x0010
        /*0014*/ 	.byte	0x00, 0xf5, 0x21, 0x00


	//----- nvinfo : EIATTR_KPARAM_INFO
	.align		4
.L_105:
        /*0018*/ 	.byte	0x04, 0x17
        /*001a*/ 	.short	(.L_107 - .L_106)
.L_106:
        /*001c*/ 	.word	0x00000000
        /*0020*/ 	.short	0x0001
        /*0022*/ 	.short	0x0008
        /*0024*/ 	.byte	0x00, 0xf5, 0x21, 0x00


	//----- nvinfo : EIATTR_KPARAM_INFO
	.align		4
.L_107:
        /*0028*/ 	.byte	0x04, 0x17
        /*002a*/ 	.short	(.L_109 - .L_108)
.L_108:
        /*002c*/ 	.word	0x00000000
        /*0030*/ 	.short	0x0000
        /*0032*/ 	.short	0x0000
        /*0034*/ 	.byte	0x00, 0xf5, 0x21, 0x00


	//----- nvinfo : EIATTR_SPARSE_MMA_MASK
	.align		4
.L_109:
        /*0038*/ 	.byte	0x03, 0x50
        /*003a*/ 	.short	0x0000


	//----- nvinfo : EIATTR_MAXREG_COUNT
	.align		4
        /*003c*/ 	.byte	0x03, 0x1b
        /*003e*/ 	.short	0x00ff


	//----- nvinfo : EIATTR_MERCURY_ISA_VERSION
	.align		4
        /*0040*/ 	.byte	0x03, 0x5f
        /*0042*/ 	.short	0x0101


	//----- nvinfo : EIATTR_VRC_CTA_INIT_COUNT
	.align		4
        /*0044*/ 	.byte	0x02, 0x4a
	.zero		1
	.zero		1


	//----- nvinfo : EIATTR_EXIT_INSTR_OFFSETS
	.align		4
        /*0048*/ 	.byte	0x04, 0x1c
        /*004a*/ 	.short	(.L_111 - .L_110)


	//   ....[0]....
.L_110:
        /*004c*/ 	.word	0x000000c0


	//----- nvinfo : EIATTR_CBANK_PARAM_SIZE
	.align		4
.L_111:
        /*0050*/ 	.byte	0x03, 0x19
        /*0052*/ 	.short	0x0018


	//----- nvinfo : EIATTR_PARAM_CBANK
	.align		4
        /*0054*/ 	.byte	0x04, 0x0a
        /*0056*/ 	.short	(.L_113 - .L_112)
	.align		4
.L_112:
        /*0058*/ 	.word	index@(.nv.constant0._Z21create_anode_responsePfPiS_)
        /*005c*/ 	.short	0x0380
        /*005e*/ 	.short	0x0018


	//----- nvinfo : EIATTR_SW_WAR
	.align		4
.L_113:
        /*0060*/ 	.byte	0x04, 0x36
        /*0062*/ 	.short	(.L_115 - .L_114)
.L_114:
        /*0064*/ 	.word	0x00000008
.L_115:


//--------------------- .nv.info._Z16initialize_anodePfffS_ffS_f --------------------------
	.section	.nv.info._Z16initialize_anodePfffS_ffS_f,"",@"SHT_CUDA_INFO"
	.sectionflags	@""
	.align	4


	//----- nvinfo : EIATTR_CUDA_API_VERSION
	.align		4
        /*0000*/ 	.byte	0x04, 0x37
        /*0002*/ 	.short	(.L_117 - .L_116)
.L_116:
        /*0004*/ 	.word	0x00000082


	//----- nvinfo : EIATTR_KPARAM_INFO
	.align		4
.L_117:
        /*0008*/ 	.byte	0x04, 0x17
        /*000a*/ 	.short	(.L_119 - .L_118)
.L_118:
        /*000c*/ 	.word	0x00000000
        /*0010*/ 	.short	0x0007
        /*0012*/ 	.short	0x0028
        /*0014*/ 	.byte	0x00, 0xf0, 0x11, 0x00


	//----- nvinfo : EIATTR_KPARAM_INFO
	.align		4
.L_119:
        /*0018*/ 	.byte	0x04, 0x17
        /*001a*/ 	.short	(.L_121 - .L_120)
.L_120:
        /*001c*/ 	.word	0x00000000
        /*0020*/ 	.short	0x0006
        /*0022*/ 	.short	0x0020
        /*0024*/ 	.byte	0x00, 0xf5, 0x21, 0x00


	//----- nvinfo : EIATTR_KPARAM_INFO
	.align		4
.L_121:
        /*0028*/ 	.byte	0x04, 0x17
        /*002a*/ 	.short	(.L_123 - .L_122)
.L_122:
        /*002c*/ 	.word	0x00000000
        /*0030*/ 	.short	0x0005
        /*0032*/ 	.short	0x001c
        /*0034*/ 	.byte	0x00, 0xf0, 0x11, 0x00


	//----- nvinfo : EIATTR_KPARAM_INFO
	.align		4
.L_123:
        /*0038*/ 	.byte	0x04, 0x17
        /*003a*/ 	.short	(.L_125 - .L_124)
.L_124:
        /*003c*/ 	.word	0x00000000
        /*0040*/ 	.short	0x0004
        /*0042*/ 	.short	0x0018
        /*0044*/ 	.byte	0x00, 0xf0, 0x11, 0x00


	//----- nvinfo : EIATTR_KPARAM_INFO
	.align		4
.L_125:
        /*0048*/ 	.byte	0x04, 0x17
        /*004a*/ 	.short	(.L_127 - .L_126)
.L_126:
        /*004c*/ 	.word	0x00000000
        /*0050*/ 	.short	0x0003
        /*0052*/ 	.short	0x0010
        /*0054*/ 	.byte	0x00, 0xf5, 0x21, 0x00


	//----- nvinfo : EIATTR_KPARAM_INFO
	.align		4
.L_127:
        /*0058*/ 	.byte	0x04, 0x17
        /*005a*/ 	.short	(.L_129 - .L_128)
.L_128:
        /*005c*/ 	.word	0x00000000
        /*0060*/ 	.short	0x0002
        /*0062*/ 	.short	0x000c
        /*0064*/ 	.byte	0x00, 0xf0, 0x11, 0x00


	//----- nvinfo : EIATTR_KPARAM_INFO
	.align		4
.L_129:
        /*0068*/ 	.byte	0x04, 0x17
        /*006a*/ 	.short	(.L_131 - .L_130)
.L_130:
        /*006c*/ 	.word	0x00000000
        /*0070*/ 	.short	0x0001
        /*0072*/ 	.short	0x0008
        /*0074*/ 	.byte	0x00, 0xf0, 0x11, 0x00


	//----- nvinfo : EIATTR_KPARAM_INFO
	.align		4
.L_131:
        /*0078*/ 	.byte	0x04, 0x17
        /*007a*/ 	.short	(.L_133 - .L_132)
.L_132:
        /*007c*/ 	.word	0x00000000
        /*0080*/ 	.short	0x0000
        /*0082*/ 	.short	0x0000
        /*0084*/ 	.byte	0x00, 0xf5, 0x21, 0x00


	//----- nvinfo : EIATTR_SPARSE_MMA_MASK
	.align		4
.L_133:
        /*0088*/ 	.byte	0x03, 0x50
        /*008a*/ 	.short	0x0000


	//----- nvinfo : EIATTR_MAXREG_COUNT
	.align		4
        /*008c*/ 	.byte	0x03, 0x1b
        /*008e*/ 	.short	0x00ff


	//----- nvinfo : EIATTR_MERCURY_ISA_VERSION
	.align		4
        /*0090*/ 	.byte	0x03, 0x5f
        /*0092*/ 	.short	0x0101


	//----- nvinfo : EIATTR_VRC_CTA_INIT_COUNT
	.align		4
        /*0094*/ 	.byte	0x02, 0x4a
	.zero		1
	.zero		1


	//----- nvinfo : EIATTR_EXIT_INSTR_OFFSETS
	.align		4
        /*0098*/ 	.byte	0x04, 0x1c
        /*009a*/ 	.short	(.L_135 - .L_134)


	//   ....[0]....
.L_134:
        /*009c*/ 	.word	0x00000060


	//----- nvinfo : EIATTR_CBANK_PARAM_SIZE
	.align		4
.L_135:
        /*00a0*/ 	.byte	0x03, 0x19
        /*00a2*/ 	.short	0x002c


	//----- nvinfo : EIATTR_PARAM_CBANK
	.align		4
        /*00a4*/ 	.byte	0x04, 0x0a
        /*00a6*/ 	.short	(.L_137 - .L_136)
	.align		4
.L_136:
        /*00a8*/ 	.word	index@(.nv.constant0._Z16initialize_anodePfffS_ffS_f)
        /*00ac*/ 	.short	0x0380
        /*00ae*/ 	.short	0x002c


	//----- nvinfo : EIATTR_SW_WAR
	.align		4
.L_137:
        /*00b0*/ 	.byte	0x04, 0x36
        /*00b2*/ 	.short	(.L_139 - .L_138)
.L_138:
        /*00b4*/ 	.word	0x00000008
.L_139:


//--------------------- .nv.info._Z14compact_voxelsP5voxelS0_PiPbi --------------------------
	.section	.nv.info._Z14compact_voxelsP5voxelS0_PiPbi,"",@"SHT_CUDA_INFO"
	.sectionflags	@""
	.align	4


	//----- nvinfo : EIATTR_CUDA_API_VERSION
	.align		4
        /*0000*/ 	.byte	0x04, 0x37
        /*0002*/ 	.short	(.L_141 - .L_140)
.L_140:
        /*0004*/ 	.word	0x00000082


	//----- nvinfo : EIATTR_KPARAM_INFO
	.align		4
.L_141:
        /*0008*/ 	.byte	0x04, 0x17
        /*000a*/ 	.short	(.L_143 - .L_142)
.L_142:
        /*000c*/ 	.word	0x00000000
        /*0010*/ 	.short	0x0004
        /*0012*/ 	.short	0x0020
        /*0014*/ 	.byte	0x00, 0xf0, 0x11, 0x00


	//----- nvinfo : EIATTR_KPARAM_INFO
	.align		4
.L_143:
        /*0018*/ 	.byte	0x04, 0x17
        /*001a*/ 	.short	(.L_145 - .L_144)
.L_144:
        /*001c*/ 	.word	0x00000000
        /*0020*/ 	.short	0x0003
        /*0022*/ 	.short	0x0018
        /*0024*/ 	.byte	0x00, 0xf5, 0x21, 0x00


	//----- nvinfo : EIATTR_KPARAM_INFO
	.align		4
.L_145:
        /*0028*/ 	.byte	0x04, 0x17
        /*002a*/ 	.short	(.L_147 - .L_146)
.L_146:
        /*002c*/ 	.word	0x00000000
        /*0030*/ 	.short	0x0002
        /*0032*/ 	.short	0x0010
        /*0034*/ 	.byte	0x00, 0xf5, 0x21, 0x00


	//----- nvinfo : EIATTR_KPARAM_INFO
	.align		4
.L_147:
        /*0038*/ 	.byte	0x04, 0x17
        /*003a*/ 	.short	(.L_149 - .L_148)
.L_148:
        /*003c*/ 	.word	0x00000000
        /*0040*/ 	.short	0x0001
        /*0042*/ 	.short	0x0008
        /*0044*/ 	.byte	0x00, 0xf5, 0x21, 0x00


	//----- nvinfo : EIATTR_KPARAM_INFO
	.align		4
.L_149:
        /*0048*/ 	.byte	0x04, 0x17
        /*004a*/ 	.short	(.L_151 - .L_150)
.L_150:
        /*004c*/ 	.word	0x00000000
        /*0050*/ 	.short	0x0000
        /*0052*/ 	.short	0x0000
        /*0054*/ 	.byte	0x00, 0xf5, 0x21, 0x00


	//----- nvinfo : EIATTR_SPARSE_MMA_MASK
	.align		4
.L_151:
        /*0058*/ 	.byte	0x03, 0x50
        /*005a*/ 	.short	0x0000


	//----- nvinfo : EIATTR_MAXREG_COUNT
	.align		4
        /*005c*/ 	.byte	0x03, 0x1b
        /*005e*/ 	.short	0x00ff


	//----- nvinfo : EIATTR_NUM_BARRIERS
	.align		4
        /*0060*/ 	.byte	0x02, 0x4c
        /*0062*/ 	.byte	0x01
	.zero		1


	//----- nvinfo : EIATTR_MERCURY_ISA_VERSION
	.align		4
        /*0064*/ 	.byte	0x03, 0x5f
        /*0066*/ 	.short	0x0101


	//----- nvinfo : EIATTR_VRC_CTA_INIT_COUNT
	.align		4
        /*0068*/ 	.byte	0x02, 0x4a
	.zero		1
	.zero		1


	//----- nvinfo : EIATTR_EXIT_INSTR_OFFSETS
	.align		4
        /*006c*/ 	.byte	0x04, 0x1c
        /*006e*/ 	.short	(.L_153 - .L_152)


	//   ....[0]....
.L_152:
        /*0070*/ 	.word	0x00000220


	//   ....[1]....
        /*0074*/ 	.word	0x00000d00


	//   ....[2]....
        /*0078*/ 	.word	0x00001200


	//   ....[3]....
        /*007c*/ 	.word	0x000014b0


	//   ....[4]....
        /*0080*/ 	.word	0x00001520


	//   ....[5]....
        /*0084*/ 	.word	0x00001620


	//----- nvinfo : EIATTR_CBANK_PARAM_SIZE
	.align		4
.L_153:
        /*0088*/ 	.byte	0x03, 0x19
        /*008a*/ 	.short	0x0024


	//----- nvinfo : EIATTR_PARAM_CBANK
	.align		4
        /*008c*/ 	.byte	0x04, 0x0a
        /*008e*/ 	.short	(.L_155 - .L_154)
	.align		4
.L_154:
        /*0090*/ 	.word	index@(.nv.constant0._Z14compact_voxelsP5voxelS0_PiPbi)
        /*0094*/ 	.short	0x0380
        /*0096*/ 	.short	0x0024


	//----- nvinfo : EIATTR_SW_WAR
	.align		4
.L_155:
        /*0098*/ 	.byte	0x04, 0x36
        /*009a*/ 	.short	(.L_157 - .L_156)
.L_156:
        /*009c*/ 	.word	0x00000008
.L_157:


//--------------------- .nv.info._Z21create_voxels_compactP5voxelPiPbffffffff --------------------------
	.section	.nv.info._Z21create_voxels_compactP5voxelPiPbffffffff,"",@"SHT_CUDA_INFO"
	.sectionflags	@""
	.align	4


	//----- nvinfo : EIATTR_CUDA_API_VERSION
	.align		4
        /*0000*/ 	.byte	0x04, 0x37
        /*0002*/ 	.short	(.L_159 - .L_158)
.L_158:
        /*0004*/ 	.word	0x00000082


	//----- nvinfo : EIATTR_KPARAM_INFO
	.align		4
.L_159:
        /*0008*/ 	.byte	0x04, 0x17
        /*000a*/ 	.short	(.L_161 - .L_160)
.L_160:
        /*000c*/ 	.word	0x00000000
        /*0010*/ 	.short	0x000a
        /*0012*/ 	.short	0x0034
        /*0014*/ 	.byte	0x00, 0xf0, 0x11, 0x00


	//----- nvinfo : EIATTR_KPARAM_INFO
	.align		4
.L_161:
        /*0018*/ 	.byte	0x04, 0x17
        /*001a*/ 	.short	(.L_163 - .L_162)
.L_162:
        /*001c*/ 	.word	0x00000000
        /*0020*/ 	.short	0x0009
        /*0022*/ 	.short	0x0030
        /*0024*/ 	.byte	0x00, 0xf0, 0x11, 0x00


	//----- nvinfo : EIATTR_KPARAM_INFO
	.align		4
.L_163:
        /*0028*/ 	.byte	0x04, 0x17
        /*002a*/ 	.short	(.L_165 - .L_164)
.L_164:
        /*002c*/ 	.word	0x00000000
        /*0030*/ 	.short	0x0008
        /*0032*/ 	.short	0x002c
        /*0034*/ 	.byte	0x00, 0xf0, 0x11, 0x00


	//----- nvinfo : EIATTR_KPARAM_INFO
	.align		4
.L_165:
        /*0038*/ 	.byte	0x04, 0x17
        /*003a*/ 	.short	(.L_167 - .L_166)
.L_166:
        /*003c*/ 	.word	0x00000000
        /*0040*/ 	.short	0x0007
        /*0042*/ 	.short	0x0028
        /*0044*/ 	.byte	0x00, 0xf0, 0x11, 0x00


	//----- nvinfo : EIATTR_KPARAM_INFO
	.align		4
.L_167:
        /*0048*/ 	.byte	0x04, 0x17
        /*004a*/ 	.short	(.L_169 - .L_168)
.L_168:
        /*004c*/ 	.word	0x00000000
        /*0050*/ 	.short	0x0006
        /*0052*/ 	.short	0x0024
        /*0054*/ 	.byte	0x00, 0xf0, 0x11, 0x00


	//----- nvinfo : EIATTR_KPARAM_INFO
	.align		4
.L_169:
        /*0058*/ 	.byte	0x04, 0x17
        /*005a*/ 	.short	(.L_171 - .L_170)
.L_170:
        /*005c*/ 	.word	0x00000000
        /*0060*/ 	.short	0x0005
        /*0062*/ 	.short	0x0020
        /*0064*/ 	.byte	0x00, 0xf0, 0x11, 0x00


	//----- nvinfo : EIATTR_KPARAM_INFO
	.align		4
.L_171:
        /*0068*/ 	.byte	0x04, 0x17
        /*006a*/ 	.short	(.L_173 - .L_172)
.L_172:
        /*006c*/ 	.word	0x00000000
        /*0070*/ 	.short	0x0004
        /*0072*/ 	.short	0x001c
        /*0074*/ 	.byte	0x00, 0xf0, 0x11, 0x00


	//----- nvinfo : EIATTR_KPARAM_INFO
	.align		4
.L_173:
        /*0078*/ 	.byte	0x04, 0x17
        /*007a*/ 	.short	(.L_175 - .L_174)
.L_174:
        /*007c*/ 	.word	0x00000000
        /*0080*/ 	.short	0x0003
        /*0082*/ 	.short	0x0018
        /*0084*/ 	.byte	0x00, 0xf0, 0x11, 0x00


	//----- nvinfo : EIATTR_KPARAM_INFO
	.align		4
.L_175:
        /*0088*/ 	.byte	0x04, 0x17
        /*008a*/ 	.short	(.L_177 - .L_176)
.L_176:
        /*008c*/ 	.word	0x00000000
        /*0090*/ 	.short	0x0002
        /*0092*/ 	.short	0x0010
        /*0094*/ 	.byte	0x00, 0xf5, 0x21, 0x00


	//----- nvinfo : EIATTR_KPARAM_INFO
	.align		4
.L_177:
        /*0098*/ 	.byte	0x04, 0x17
        /*009a*/ 	.short	(.L_179 - .L_178)
.L_178:
        /*009c*/ 	.word	0x00000000
        /*00a0*/ 	.short	0x0001
        /*00a2*/ 	.short	0x0008
        /*00a4*/ 	.byte	0x00, 0xf5, 0x21, 0x00


	//----- nvinfo : EIATTR_KPARAM_INFO
	.align		4
.L_179:
        /*00a8*/ 	.byte	0x04, 0x17
        /*00aa*/ 	.short	(.L_181 - .L_180)
.L_180:
        /*00ac*/ 	.word	0x00000000
        /*00b0*/ 	.short	0x0000
        /*00b2*/ 	.short	0x0000
        /*00b4*/ 	.byte	0x00, 0xf5, 0x21, 0x00


	//----- nvinfo : EIATTR_SPARSE_MMA_MASK
	.align		4
.L_181:
        /*00b8*/ 	.byte	0x03, 0x50
        /*00ba*/ 	.short	0x0000


	//----- nvinfo : EIATTR_MAXREG_COUNT
	.align		4
        /*00bc*/ 	.byte	0x03, 0x1b
        /*00be*/ 	.short	0x00ff


	//----- nvinfo : EIATTR_NUM_BARRIERS
	.align		4
        /*00c0*/ 	.byte	0x02, 0x4c
        /*00c2*/ 	.byte	0x01
	.zero		1


	//----- nvinfo : EIATTR_MERCURY_ISA_VERSION
	.align		4
        /*00c4*/ 	.byte	0x03, 0x5f
        /*00c6*/ 	.short	0x0101


	//----- nvinfo : EIATTR_VRC_CTA_INIT_COUNT
	.align		4
        /*00c8*/ 	.byte	0x02, 0x4a
	.zero		1
	.zero		1


	//----- nvinfo : EIATTR_EXIT_INSTR_OFFSETS
	.align		4
        /*00cc*/ 	.byte	0x04, 0x1c
        /*00ce*/ 	.short	(.L_183 - .L_182)


	//   ....[0]....
.L_182:
        /*00d0*/ 	.word	0x000003d0


	//   ....[1]....
        /*00d4*/ 	.word	0x000004a0


	//----- nvinfo : EIATTR_CRS_STACK_SIZE
	.align		4
.L_183:
        /*00d8*/ 	.byte	0x04, 0x1e
        /*00da*/ 	.short	(.L_185 - .L_184)
.L_184:
        /*00dc*/ 	.word	0x00000000


	//----- nvinfo : EIATTR_CBANK_PARAM_SIZE
	.align		4
.L_185:
        /*00e0*/ 	.byte	0x03, 0x19
        /*00e2*/ 	.short	0x0038


	//----- nvinfo : EIATTR_PARAM_CBANK
	.align		4
        /*00e4*/ 	.byte	0x04, 0x0a
        /*00e6*/ 	.short	(.L_187 - .L_186)
	.align		4
.L_186:
        /*00e8*/ 	.word	index@(.nv.constant0._Z21create_voxels_compactP5voxelPiPbffffffff)
        /*00ec*/ 	.short	0x0380
        /*00ee*/ 	.short	0x0038


	//----- nvinfo : EIATTR_SW_WAR
	.align		4
.L_187:
        /*00f0*/ 	.byte	0x04, 0x36
        /*00f2*/ 	.short	(.L_189 - .L_188)
.L_188:
        /*00f4*/ 	.word	0x00000008
.L_189:


//--------------------- .nv.callgraph             --------------------------
	.section	.nv.callgraph,"",@"SHT_CUDA_CALLGRAPH"
	.align	4
	.sectionentsize	8
	.align		4
        /*0000*/ 	.word	0x00000000
	.align		4
        /*0004*/ 	.word	0xffffffff
	.align		4
        /*0008*/ 	.word	index@(_Z21compact_probabilitiesPfS_PiS0_i)
	.align		4
        /*000c*/ 	.word	index@(vprintf)
	.align		4
        /*0010*/ 	.word	0x00000000
	.align		4
        /*0014*/ 	.word	0xfffffffe
	.align		4
        /*0018*/ 	.word	0x00000000
	.align		4
        /*001c*/ 	.word	0xfffffffd
	.align		4
        /*0020*/ 	.word	0x00000000
	.align		4
        /*0024*/ 	.word	0xfffffffc


//--------------------- .nv.constant4             --------------------------
	.section	.nv.constant4,"a",@progbits
	.align	8
	.align		8
.nv.constant4:
        /*0000*/ 	.dword	vprintf
	.align		8
        /*0008*/ 	.dword	$str
	.align		8
        /*0010*/ 	.dword	$str$1


//--------------------- .text._Z21compact_probabilitiesPfS_PiS0_i --------------------------
	.section	.text._Z21compact_probabilitiesPfS_PiS0_i,"ax",@progbits
	.align	128
        .global         _Z21compact_probabilitiesPfS_PiS0_i
        .type           _Z21compact_probabilitiesPfS_PiS0_i,@function
        .size           _Z21compact_probabilitiesPfS_PiS0_i,(.L_x_53 - _Z21compact_probabilitiesPfS_PiS0_i)
        .other          _Z21compact_probabilitiesPfS_PiS0_i,@"STO_CUDA_ENTRY STV_DEFAULT"
_Z21compact_probabilitiesPfS_PiS0_i:
.text._Z21compact_probabilitiesPfS_PiS0_i:
[----:B------:R-:W0:Y:S01]  /*0000*/  LDC R1, c[0x0][0x37c] ;  /* 0x0000df00ff017b82 */ /* 0x000e220000000800 */
[----:B------:R-:W1:Y:S07]  /*0010*/  S2R R2, SR_CTAID.X ;  /* 0x0000000000027919 */ /* 0x000e6e0000002500 */
[----:B------:R-:W2:Y:S01]  /*0020*/  LDC R0, c[0x0][0x3a0] ;  /* 0x0000e800ff007b82 */ /* 0x000ea20000000800 */
[----:B------:R-:W3:Y:S01]  /*0030*/  LDCU.64 UR36, c[0x0][0x358] ;  /* 0x00006b00ff2477ac */ /* 0x000ee20008000a00 */
[----:B0-----:R-:W-:-:S06]  /*0040*/  VIADD R1, R1, 0xfffffff0 ;  /* 0xfffffff001017836 */ /* 0x001fcc0000000000 */
[----:B------:R-:W0:Y:S08]  /*0050*/  LDC.64 R4, c[0x0][0x390] ;  /* 0x0000e400ff047b82 */ /* 0x000e300000000a00 */
[----:B------:R-:W4:Y:S01]  /*0060*/  LDC.64 R16, c[0x0][0x398] ;  /* 0x0000e600ff107b82 */ /* 0x000f220000000a00 */
[----:B------:R-:W5:Y:S01]  /*0070*/  LDCU UR4, c[0x0][0x2f8] ;  /* 0x00005f00ff0477ac */ /* 0x000f620008000800 */
[----:B------:R-:W-:Y:S01]  /*0080*/  MOV R8, 0x0 ;  /* 0x0000000000087802 */ /* 0x000fe20000000f00 */
[----:B------:R-:W5:Y:S01]  /*0090*/  LDCU UR5, c[0x0][0x2fc] ;  /* 0x00005f80ff0577ac */ /* 0x000f620008000800 */
[----:B------:R-:W5:Y:S01]  /*00a0*/  LDCU.64 UR6, c[0x4][0x8] ;  /* 0x01000100ff0677ac */ /* 0x000f620008000a00 */
[----:B-1----:R-:W-:-:S04]  /*00b0*/  ISETP.NE.AND P0, PT, R2, RZ, PT ;  /* 0x000000ff0200720c */ /* 0x002fc80003f05270 */
[----:B------:R-:W-:-:S05]  /*00c0*/  SEL R3, RZ, 0xffffffff, !P0 ;  /* 0xffffffffff037807 */ /* 0x000fca0004000000 */
[----:B--2---:R-:W-:-:S04]  /*00d0*/  IMAD R3, R2, R0, R3 ;  /* 0x0000000002037224 */ /* 0x004fc800078e0203 */
[----:B0-----:R-:W-:-:S06]  /*00e0*/  IMAD.WIDE R4, R3, 0x4, R4 ;  /* 0x0000000403047825 */ /* 0x001fcc00078e0204 */
[----:B---3--:R-:W2:Y:S01]  /*00f0*/  LDG.E R5, desc[UR36][R4.64] ;  /* 0x0000002404057981 */ /* 0x008ea2000c1e1900 */
[----:B----4-:R-:W-:-:S04]  /*0100*/  IMAD.WIDE.U32 R18, R2, 0x4, R16 ;  /* 0x0000000402127825 */ /* 0x010fc800078e0010 */
[----:B------:R-:W-:Y:S01]  /*0110*/  IMAD.WIDE R16, R3, 0x4, R16 ;  /* 0x0000000403107825 */ /* 0x000fe200078e0210 */
[----:B--2---:R0:W-:Y:S04]  /*0120*/  STG.E desc[UR36][R18.64], R5 ;  /* 0x0000000512007986 */ /* 0x0041e8000c101924 */
[----:B------:R-:W2:Y:S01]  /*0130*/  LDG.E R0, desc[UR36][R16.64] ;  /* 0x0000002410007981 */ /* 0x000ea2000c1e1900 */
[----:B------:R-:W1:Y:S01]  /*0140*/  LDC.64 R8, c[0x4][R8] ;  /* 0x0100000008087b82 */ /* 0x000e620000000a00 */
[----:B-----5:R-:W-:Y:S02]  /*0150*/  IADD3 R23, P0, PT, R1, UR4, RZ ;  /* 0x0000000401177c10 */ /* 0x020fe4000ff1e0ff */
[----:B------:R3:W-:Y:S01]  /*0160*/  STL.64 [R1], R2 ;  /* 0x0000000201007387 */ /* 0x0007e20000100a00 */
[----:B------:R-:W-:-:S02]  /*0170*/  MOV R4, UR6 ;  /* 0x0000000600047c02 */ /* 0x000fc40008000f00 */
[----:B------:R-:W-:Y:S02]  /*0180*/  IMAD.X R22, RZ, RZ, UR5, P0 ;  /* 0x00000005ff167e24 */ /* 0x000fe400080e06ff */
[----:B0-----:R-:W-:Y:S02]  /*0190*/  IMAD.U32 R5, RZ, RZ, UR7 ;  /* 0x00000007ff057e24 */ /* 0x001fe4000f8e00ff */
[----:B------:R-:W-:Y:S01]  /*01a0*/  IMAD.MOV.U32 R6, RZ, RZ, R23 ;  /* 0x000000ffff067224 */ /* 0x000fe200078e0017 */
[----:B------:R-:W-:Y:S01]  /*01b0*/  MOV R7, R22 ;  /* 0x0000001600077202 */ /* 0x000fe20000000f00 */
[----:B-12---:R3:W-:Y:S06]  /*01c0*/  STL [R1+0x8], R0 ;  /* 0x0000080001007387 */ /* 0x0067ec0000100800 */
[----:B------:R-:W-:-:S07]  /*01d0*/  LEPC R20, `(.L_x_0) ;  /* 0x000000001014794e */ /* 0x000fce0000000000 */
[----:B---3--:R-:W-:Y:S05]  /*01e0*/  CALL.ABS.NOINC R8 ;  /* 0x0000000008007343 */ /* 0x008fea0003c00000 */
.L_x_0:
[----:B------:R-:W0:Y:S02]  /*01f0*/  LDC R8, c[0x0][0x370] ;  /* 0x0000dc00ff087b82 */ /* 0x000e240000000800 */
[----:B0-----:R-:W-:-:S13]  /*0200*/  ISETP.GE.U32.AND P0, PT, R8, 0x2, PT ;  /* 0x000000020800780c */ /* 0x001fda0003f06070 */
[----:B------:R-:W-:Y:S05]  /*0210*/  @!P0 BRA `(.L_x_1) ;  /* 0x00000000003c8947 */ /* 0x000fea0003800000 */
[----:B------:R-:W0:Y:S01]  /*0220*/  LDC.64 R6, c[0x0][0x398] ;  /* 0x0000e600ff067b82 */ /* 0x000e220000000a00 */
[----:B------:R-:W-:-:S07]  /*0230*/  IMAD.MOV.U32 R3, RZ, RZ, 0x1 ;  /* 0x00000001ff037424 */ /* 0x000fce00078e00ff */
.L_x_3:
[----:B------:R-:W-:-:S13]  /*0240*/  ISETP.GE.U32.AND P0, PT, R2, R3, PT ;  /* 0x000000030200720c */ /* 0x000fda0003f06070 */
[----:B------:R-:W-:Y:S05]  /*0250*/  @!P0 BRA `(.L_x_2) ;  /* 0x0000000000148947 */ /* 0x000fea0003800000 */
[----:B------:R-:W-:Y:S01]  /*0260*/  IMAD.IADD R5, R2, 0x1, -R3 ;  /* 0x0000000102057824 */ /* 0x000fe200078e0a03 */
[----:B------:R-:W2:Y:S03]  /*0270*/  LDG.E R0, desc[UR36][R18.64] ;  /* 0x0000002412007981 */ /* 0x000ea6000c1e1900 */
[----:B0-----:R-:W-:-:S06]  /*0280*/  IMAD.WIDE.U32 R4, R5, 0x4, R6 ;  /* 0x0000000405047825 */ /* 0x001fcc00078e0006 */
[----:B------:R-:W2:Y:S02]  /*0290*/  LDG.E R5, desc[UR36][R4.64] ;  /* 0x0000002404057981 */ /* 0x000ea4000c1e1900 */
[----:B--2---:R-:W-:-:S07]  /*02a0*/  IADD3 R9, PT, PT, R0, R5, RZ ;  /* 0x0000000500097210 */ /* 0x004fce0007ffe0ff */
.L_x_2:
[----:B------:R-:W-:Y:S05]  /*02b0*/  WARPSYNC.ALL ;  /* 0x0000000000007948 */ /* 0x000fea0003800000 */
[----:B------:R-:W-:Y:S01]  /*02c0*/  BAR.SYNC.DEFER_BLOCKING 0x0 ;  /* 0x0000000000007b1d */ /* 0x000fe20000010000 */
[----:B------:R-:W-:-:S05]  /*02d0*/  IMAD.SHL.U32 R3, R3, 0x2, RZ ;  /* 0x0000000203037824 */ /* 0x000fca00078e00ff */
[----:B------:R1:W-:Y:S01]  /*02e0*/  @P0 STG.E desc[UR36][R18.64], R9 ;  /* 0x0000000912000986 */ /* 0x0003e2000c101924 */
[----:B------:R-:W-:-:S13]  /*02f0*/  ISETP.GE.U32.AND P0, PT, R3, R8, PT ;  /* 0x000000080300720c */ /* 0x000fda0003f06070 */
[----:B-1----:R-:W-:Y:S05]  /*0300*/  @!P0 BRA `(.L_x_3) ;  /* 0xfffffffc00cc8947 */ /* 0x002fea000383ffff */
.L_x_1:
[----:B------:R-:W-:Y:S05]  /*0310*/  WARPSYNC.ALL ;  /* 0x0000000000007948 */ /* 0x000fea0003800000 */
[----:B------:R-:W-:Y:S01]  /*0320*/  BAR.SYNC.DEFER_BLOCKING 0x0 ;  /* 0x0000000000007b1d */ /* 0x000fe20000010000 */
[----:B------:R-:W-:Y:S02]  /*0330*/  MOV R8, R2 ;  /* 0x0000000200087202 */ /* 0x000fe40000000f00 */
[----:B------:R-:W-:-:S03]  /*0340*/  MOV R0, 0x0 ;  /* 0x0000000000007802 */ /* 0x000fc60000000f00 */
[----:B------:R-:W1:Y:S01]  /*0350*/  LDCU.64 UR4, c[0x4][0x10] ;  /* 0x01000200ff0477ac */ /* 0x000e620008000a00 */
[----:B------:R-:W2:Y:S01]  /*0360*/  LDG.E R9, desc[UR36][R16.64] ;  /* 0x0000002410097981 */ /* 0x000ea2000c1e1900 */
[----:B------:R3:W4:Y:S01]  /*0370*/  LDC.64 R2, c[0x4][R0] ;  /* 0x0100000000027b82 */ /* 0x0007220000000a00 */
[----:B-1----:R-:W-:Y:S01]  /*0380*/  IMAD.U32 R4, RZ, RZ, UR4 ;  /* 0x00000004ff047e24 */ /* 0x002fe2000f8e00ff */
[----:B------:R-:W-:Y:S01]  /*0390*/  MOV R5, UR5 ;  /* 0x0000000500057c02 */ /* 0x000fe20008000f00 */
[----:B0-----:R-:W-:Y:S01]  /*03a0*/  IMAD.MOV.U32 R6, RZ, RZ, R23 ;  /* 0x000000ffff067224 */ /* 0x001fe200078e0017 */
[----:B------:R-:W-:Y:S01]  /*03b0*/  MOV R7, R22 ;  /* 0x0000001600077202 */ /* 0x000fe20000000f00 */
[----:B--2-4-:R3:W-:Y:S06]  /*03c0*/  STL.64 [R1], R8 ;  /* 0x0000000801007387 */ /* 0x0147ec0000100a00 */
[----:B------:R-:W-:-:S07]  /*03d0*/  LEPC R20, `(.L_x_4) ;  /* 0x000000001014794e */ /* 0x000fce0000000000 */
[----:B---3--:R-:W-:Y:S05]  /*03e0*/  CALL.ABS.NOINC R2 ;  /* 0x0000000002007343 */ /* 0x008fea0003c00000 */
.L_x_4:
[----:B------:R-:W-:Y:S05]  /*03f0*/  EXIT ;  /* 0x000000000000794d */ /* 0x000fea0003800000 */
.L_x_5:
[----:B------:R-:W-:-:S00]  /*0400*/  BRA `(.L_x_5) ;  /* 0xfffffffc00fc7947 */ /* 0x000fc0000383ffff */
[----:B------:R-:W-:-:S00]  /*0410*/  NOP ;  /* 0x0000000000007918 */ /* 0x000fc00000000000 */
        /* <DEDUP_REMOVED lines=14> */
.L_x_53:


//--------------------- .text._Z22compute_active_sensorsPbPfPiP5voxelS0_S0_iffiffP10correction --------------------------
	.section	.text._Z22compute_active_sensorsPbPfPiP5voxelS0_S0_iffiffP10correction,"ax",@progbits
	.align	128
        .global         _Z22compute_active_sensorsPbPfPiP5voxelS0_S0_iffiffP10correction
        .type           _Z22compute_active_sensorsPbPfPiP5voxelS0_S0_iffiffP10correction,@function
        .size           _Z22compute_active_sensorsPbPfPiP5voxelS0_S0_iffiffP10correction,(.L_x_51 - _Z22compute_active_sensorsPbPfPiP5voxelS0_S0_iffiffP10correction)
        .other          _Z22compute_active_sensorsPbPfPiP5voxelS0_S0_iffiffP10correction,@"STO_CUDA_ENTRY STV_DEFAULT"
_Z22compute_active_sensorsPbPfPiP5voxelS0_S0_iffiffP10correction:
.text._Z22compute_active_sensorsPbPfPiP5voxelS0_S0_iffiffP10correction:
[----:B------:R-:W-:Y:S08]  /*0000*/  LDC R1, c[0x0][0x37c] ;  /* 0x0000df00ff017b82 */ /* 0x000ff00000000800 */
[----:B------:R-:W0:Y:S02]  /*0010*/  LDC R2, c[0x0][0x3b0] ;  /* 0x0000ec00ff027b82 */ /* 0x000e240000000800 */
[----:B0-----:R-:W-:-:S13]  /*0020*/  ISETP.GE.AND P0, PT, R2, 0x1, PT ;  /* 0x000000010200780c */ /* 0x001fda0003f06270 */
[----:B------:R-:W-:Y:S05]  /*0030*/  @!P0 EXIT ;  /* 0x000000000000894d */ /* 0x000fea0003800000 */
[----:B------:R-:W0:Y:S01]  /*0040*/  S2R R3, SR_CTAID.X ;  /* 0x0000000000037919 */ /* 0x000e220000002500 */
[----:B------:R-:W0:Y:S01]  /*0050*/  LDC.64 R34, c[0x0][0x398] ;  /* 0x0000e600ff227b82 */ /* 0x000e220000000a00 */
[----:B------:R-:W-:Y:S01]  /*0060*/  ISETP.GE.U32.AND P0, PT, R2, 0x4, PT ;  /* 0x000000040200780c */ /* 0x000fe20003f06070 */
[----:B------:R-:W1:Y:S01]  /*0070*/  LDCU.64 UR8, c[0x0][0x358] ;  /* 0x00006b00ff0877ac */ /* 0x000e620008000a00 */
[----:B------:R-:W-:Y:S01]  /*0080*/  HFMA2 R7, -RZ, RZ, 0, 0 ;  /* 0x00000000ff077431 */ /* 0x000fe200000001ff */
[----:B------:R-:W-:-:S04]  /*0090*/  MOV R8, RZ ;  /* 0x000000ff00087202 */ /* 0x000fc80000000f00 */
[----:B------:R-:W2:Y:S01]  /*00a0*/  LDC R0, c[0x0][0x3b8] ;  /* 0x0000ee00ff007b82 */ /* 0x000ea20000000800 */
[----:B0-----:R-:W-:-:S04]  /*00b0*/  IMAD.WIDE.U32 R34, R3, 0xc, R34 ;  /* 0x0000000c03227825 */ /* 0x001fc800078e0022 */
[----:B------:R-:W-:Y:S01]  /*00c0*/  IMAD R6, R3, R2, RZ ;  /* 0x0000000203067224 */ /* 0x000fe200078e02ff */
[----:B-1----:R-:W-:Y:S06]  /*00d0*/  @!P0 BRA `(.L_x_6) ;  /* 0x0000000c006c8947 */ /* 0x002fec0003800000 */
[----:B------:R-:W0:Y:S01]  /*00e0*/  LDCU.128 UR4, c[0x0][0x3a0] ;  /* 0x00007400ff0477ac */ /* 0x000e220008000c00 */
[----:B------:R-:W1:Y:S01]  /*00f0*/  LDC R5, c[0x0][0x3b8] ;  /* 0x0000ee00ff057b82 */ /* 0x000e620000000800 */
[----:B------:R-:W-:Y:S02]  /*0100*/  LOP3.LUT R3, R2, 0x7ffffffc, RZ, 0xc0, !PT ;  /* 0x7ffffffc02037812 */ /* 0x000fe400078ec0ff */
[----:B------:R-:W-:Y:S01]  /*0110*/  MOV R8, RZ ;  /* 0x000000ff00087202 */ /* 0x000fe20000000f00 */
[----:B------:R-:W3:Y:S01]  /*0120*/  LDCU UR10, c[0x0][0x3c0] ;  /* 0x00007800ff0a77ac */ /* 0x000ee20008000800 */
[----:B------:R-:W-:Y:S02]  /*0130*/  MOV R4, R6 ;  /* 0x0000000600047202 */ /* 0x000fe40000000f00 */
[----:B------:R-:W-:Y:S01]  /*0140*/  IADD3 R3, PT, PT, -R3, RZ, RZ ;  /* 0x000000ff03037210 */ /* 0x000fe20007ffe1ff */
[----:B------:R-:W4:Y:S01]  /*0150*/  LDC.64 R24, c[0x0][0x3c8] ;  /* 0x0000f200ff187b82 */ /* 0x000f220000000a00 */
[----:B------:R-:W1:Y:S01]  /*0160*/  LDCU UR11, c[0x0][0x3c4] ;  /* 0x00007880ff0b77ac */ /* 0x000e620008000800 */
[----:B------:R-:W1:Y:S06]  /*0170*/  LDCU UR12, c[0x0][0x3b4] ;  /* 0x00007680ff0c77ac */ /* 0x000e6c0008000800 */
[----:B------:R-:W1:Y:S01]  /*0180*/  LDC.64 R22, c[0x0][0x390] ;  /* 0x0000e400ff167b82 */ /* 0x000e620000000a00 */
[----:B0-----:R-:W-:-:S02]  /*0190*/  UIADD3 UR6, UP0, UPT, UR6, 0x8, URZ ;  /* 0x0000000806067890 */ /* 0x001fc4000ff1e0ff */
[----:B------:R-:W-:Y:S02]  /*01a0*/  UIADD3 UR4, UP1, UPT, UR4, 0x8, URZ ;  /* 0x0000000804047890 */ /* 0x000fe4000ff3e0ff */
[----:B------:R-:W-:Y:S02]  /*01b0*/  UIADD3.X UR7, UPT, UPT, URZ, UR7, URZ, UP0, !UPT ;  /* 0x00000007ff077290 */ /* 0x000fe400087fe4ff */
[----:B------:R-:W-:Y:S01]  /*01c0*/  UIADD3.X UR5, UPT, UPT, URZ, UR5, URZ, UP1, !UPT ;  /* 0x00000005ff057290 */ /* 0x000fe20008ffe4ff */
[----:B------:R-:W-:Y:S01]  /*01d0*/  MOV R20, UR6 ;  /* 0x0000000600147c02 */ /* 0x000fe20008000f00 */
[----:B------:R-:W0:Y:S01]  /*01e0*/  LDCU UR13, c[0x0][0x3bc] ;  /* 0x00007780ff0d77ac */ /* 0x000e220008000800 */
[----:B------:R-:W-:Y:S01]  /*01f0*/  MOV R18, UR4 ;  /* 0x0000000400127c02 */ /* 0x000fe20008000f00 */
[----:B------:R-:W-:Y:S02]  /*0200*/  IMAD.U32 R21, RZ, RZ, UR7 ;  /* 0x00000007ff157e24 */ /* 0x000fe4000f8e00ff */
[----:B---3--:R-:W-:-:S07]  /*0210*/  MOV R19, UR5 ;  /* 0x0000000500137c02 */ /* 0x008fce0008000f00 */
.L_x_15:
[----:B---3--:R-:W3:Y:S01]  /*0220*/  LDG.E R31, desc[UR8][R34.64+0x4] ;  /* 0x00000408221f7981 */ /* 0x008ee2000c1e1900 */
[----:B------:R-:W5:Y:S03]  /*0230*/  LDC.64 R10, c[0x0][0x3b0] ;  /* 0x0000ec00ff0a7b82 */ /* 0x000f660000000a00 */
[----:B------:R-:W3:Y:S04]  /*0240*/  LDG.E R12, desc[UR8][R20.64+-0x8] ;  /* 0xfffff808140c7981 */ /* 0x000ee8000c1e1900 */
[----:B------:R-:W2:Y:S01]  /*0250*/  LDG.E R2, desc[UR8][R34.64] ;  /* 0x0000000822027981 */ /* 0x000ea2000c1e1900 */
[----:B------:R-:W0:Y:S03]  /*0260*/  LDC.64 R16, c[0x0][0x380] ;  /* 0x0000e000ff107b82 */ /* 0x000e260000000a00 */
[----:B------:R-:W2:Y:S01]  /*0270*/  LDG.E R7, desc[UR8][R18.64+-0x8] ;  /* 0xfffff80812077981 */ /* 0x000ea2000c1e1900 */
[----:B-1----:R-:W1:Y:S01]  /*0280*/  MUFU.RCP R26, R5 ;  /* 0x00000005001a7308 */ /* 0x002e620000001000 */
[C---:B------:R-:W-:Y:S01]  /*0290*/  IMAD.WIDE R14, R4.reuse, 0x4, R22 ;  /* 0x00000004040e7825 */ /* 0x040fe200078e0216 */
[----:B0-----:R-:W-:-:S04]  /*02a0*/  IADD3 R16, P1, PT, R4, R16, RZ ;  /* 0x0000001004107210 */ /* 0x001fc80007f3e0ff */
[----:B------:R-:W-:Y:S01]  /*02b0*/  LEA.HI.X.SX32 R17, R4, R17, 0x1, P1 ;  /* 0x0000001104117211 */ /* 0x000fe200008f0eff */
[----:B---3--:R-:W-:Y:S02]  /*02c0*/  FADD R31, R31, -R12 ;  /* 0x8000000c1f1f7221 */ /* 0x008fe40000000000 */
[----:B------:R-:W0:Y:S03]  /*02d0*/  LDC.64 R12, c[0x0][0x388] ;  /* 0x0000e200ff0c7b82 */ /* 0x000e260000000a00 */
[----:B-----5:R-:W-:Y:S01]  /*02e0*/  FSETP.GTU.AND P0, PT, |R31|, R11, PT ;  /* 0x0000000b1f00720b */ /* 0x020fe20003f0c200 */
[----:B--2---:R-:W-:Y:S01]  /*02f0*/  FADD R2, R2, -R7 ;  /* 0x8000000702027221 */ /* 0x004fe20000000000 */
[----:B-1----:R-:W-:-:S04]  /*0300*/  FFMA R7, R26, -R5, 1 ;  /* 0x3f8000001a077423 */ /* 0x002fc80000000805 */
[C---:B------:R-:W-:Y:S01]  /*0310*/  FSETP.LE.AND P0, PT, |R2|.reuse, R11, !P0 ;  /* 0x0000000b0200720b */ /* 0x040fe20004703200 */
[----:B------:R-:W-:Y:S01]  /*0320*/  FADD R2, R2, -UR10 ;  /* 0x8000000a02027e21 */ /* 0x000fe20008000000 */
[----:B------:R-:W-:Y:S02]  /*0330*/  FFMA R7, R26, R7, R26 ;  /* 0x000000071a077223 */ /* 0x000fe4000000001a */
[----:B------:R-:W-:Y:S02]  /*0340*/  SEL R32, RZ, 0x1, !P0 ;  /* 0x00000001ff207807 */ /* 0x000fe40004000000 */
[----:B------:R-:W-:Y:S02]  /*0350*/  FFMA R26, R2, R7, RZ ;  /* 0x00000007021a7223 */ /* 0x000fe400000000ff */
[----:B------:R-:W-:Y:S01]  /*0360*/  IADD3 R8, PT, PT, R32, R8, RZ ;  /* 0x0000000820087210 */ /* 0x000fe20007ffe0ff */
[----:B------:R1:W-:Y:S01]  /*0370*/  STG.E.U8 desc[UR8][R16.64], R32 ;  /* 0x0000002010007986 */ /* 0x0003e2000c101108 */
[----:B------:R-:W-:-:S02]  /*0380*/  FFMA R9, R26, -R5, R2 ;  /* 0x800000051a097223 */ /* 0x000fc40000000002 */
[----:B------:R-:W2:Y:S01]  /*0390*/  FCHK P0, R2, R5 ;  /* 0x0000000502007302 */ /* 0x000ea20000000000 */
[----:B------:R1:W-:Y:S01]  /*03a0*/  STG.E desc[UR8][R14.64], R8 ;  /* 0x000000080e007986 */ /* 0x0003e2000c101908 */
[----:B------:R-:W-:Y:S01]  /*03b0*/  FFMA R26, R7, R9, R26 ;  /* 0x00000009071a7223 */ /* 0x000fe2000000001a */
[----:B------:R-:W-:Y:S01]  /*03c0*/  LOP3.LUT R7, R10, 0x7ffffffc, RZ, 0xc0, !PT ;  /* 0x7ffffffc0a077812 */ /* 0x000fe200078ec0ff */
[----:B0-----:R-:W-:Y:S01]  /*03d0*/  IMAD.WIDE R12, R4, 0x4, R12 ;  /* 0x00000004040c7825 */ /* 0x001fe200078e020c */
[----:B-12---:R-:W-:Y:S06]  /*03e0*/  @!P0 BRA `(.L_x_7) ;  /* 0x00000000000c8947 */ /* 0x006fec0003800000 */
[----:B------:R-:W-:-:S07]  /*03f0*/  MOV R9, 0x410 ;  /* 0x0000041000097802 */ /* 0x000fce0000000f00 */
[----:B----4-:R-:W-:Y:S05]  /*0400*/  CALL.REL.NOINC `($__internal_0_$__cuda_sm3x_div_rn_noftz_f32_slowpath) ;  /* 0x0000001400a47944 */ /* 0x010fea0003c00000 */
[----:B------:R-:W-:-:S07]  /*0410*/  MOV R26, R2 ;  /* 0x00000002001a7202 */ /* 0x000fce0000000f00 */
.L_x_7:
[----:B------:R-:W0:Y:S01]  /*0420*/  MUFU.RCP R2, R5 ;  /* 0x0000000500027308 */ /* 0x000e220000001000 */
[----:B------:R-:W-:Y:S01]  /*0430*/  FADD R28, R31, -UR11 ;  /* 0x8000000b1f1c7e21 */ /* 0x000fe20008000000 */
[----:B------:R-:W-:-:S05]  /*0440*/  I2FP.F32.U32 R31, R32 ;  /* 0x00000020001f7245 */ /* 0x000fca0000201000 */
[----:B------:R-:W-:Y:S01]  /*0450*/  FFMA R26, R31, R26, 0.5 ;  /* 0x3f0000001f1a7423 */ /* 0x000fe2000000001a */
[----:B------:R-:W1:Y:S08]  /*0460*/  FCHK P0, R28, R5 ;  /* 0x000000051c007302 */ /* 0x000e700000000000 */
[----:B------:R2:W3:Y:S01]  /*0470*/  F2I.FLOOR.NTZ R32, R26 ;  /* 0x0000001a00207305 */ /* 0x0004e20000207100 */
[----:B0-----:R-:W-:-:S04]  /*0480*/  FFMA R9, R2, -R5, 1 ;  /* 0x3f80000002097423 */ /* 0x001fc80000000805 */
[----:B------:R-:W-:-:S04]  /*0490*/  FFMA R2, R2, R9, R2 ;  /* 0x0000000902027223 */ /* 0x000fc80000000002 */
[----:B------:R-:W-:-:S04]  /*04a0*/  FFMA R9, R2, R28, RZ ;  /* 0x0000001c02097223 */ /* 0x000fc800000000ff */
[----:B------:R-:W-:-:S04]  /*04b0*/  FFMA R10, R9, -R5, R28 ;  /* 0x80000005090a7223 */ /* 0x000fc8000000001c */
[----:B------:R-:W-:Y:S01]  /*04c0*/  FFMA R2, R2, R10, R9 ;  /* 0x0000000a02027223 */ /* 0x000fe20000000009 */
[----:B-123--:R-:W-:Y:S06]  /*04d0*/  @!P0 BRA `(.L_x_8) ;  /* 0x00000000000c8947 */ /* 0x00efec0003800000 */
[----:B------:R-:W-:Y:S02]  /*04e0*/  MOV R2, R28 ;  /* 0x0000001c00027202 */ /* 0x000fe40000000f00 */
[----:B------:R-:W-:-:S07]  /*04f0*/  MOV R9, 0x510 ;  /* 0x0000051000097802 */ /* 0x000fce0000000f00 */
[----:B----4-:R-:W-:Y:S05]  /*0500*/  CALL.REL.NOINC `($__internal_0_$__cuda_sm3x_div_rn_noftz_f32_slowpath) ;  /* 0x0000001400647944 */ /* 0x010fea0003c00000 */
.L_x_8:
[----:B------:R-:W0:Y:S01]  /*0510*/  LDC.64 R10, c[0x0][0x3b8] ;  /* 0x0000ee00ff0a7b82 */ /* 0x000e220000000a00 */
[----:B------:R-:W-:-:S06]  /*0520*/  FFMA R2, R31, R2, 0.5 ;  /* 0x3f0000001f027423 */ /* 0x000fcc0000000002 */
[----:B------:R-:W0:Y:S02]  /*0530*/  F2I.FLOOR.NTZ R2, R2 ;  /* 0x0000000200027305 */ /* 0x000e240000207100 */
[----:B0-----:R-:W-:-:S04]  /*0540*/  IMAD R11, R32, R11, R2 ;  /* 0x0000000b200b7224 */ /* 0x001fc800078e0202 */
[----:B----4-:R-:W-:-:S06]  /*0550*/  IMAD.WIDE R26, R11, 0xc, R24 ;  /* 0x0000000c0b1a7825 */ /* 0x010fcc00078e0218 */
[----:B------:R-:W2:Y:S04]  /*0560*/  LDG.E R27, desc[UR8][R26.64+0x8] ;  /* 0x000008081a1b7981 */ /* 0x000ea8000c1e1900 */
[----:B--2---:R0:W-:Y:S04]  /*0570*/  STG.E desc[UR8][R12.64], R27 ;  /* 0x0000001b0c007986 */ /* 0x0041e8000c101908 */
[----:B------:R-:W2:Y:S04]  /*0580*/  LDG.E R31, desc[UR8][R34.64+0x4] ;  /* 0x00000408221f7981 */ /* 0x000ea8000c1e1900 */
[----:B------:R-:W2:Y:S04]  /*0590*/  LDG.E R30, desc[UR8][R20.64+-0x4] ;  /* 0xfffffc08141e7981 */ /* 0x000ea8000c1e1900 */
[----:B------:R-:W3:Y:S04]  /*05a0*/  LDG.E R9, desc[UR8][R34.64] ;  /* 0x0000000822097981 */ /* 0x000ee8000c1e1900 */
[----:B------:R-:W3:Y:S01]  /*05b0*/  LDG.E R28, desc[UR8][R18.64+-0x4] ;  /* 0xfffffc08121c7981 */ /* 0x000ee2000c1e1900 */
[----:B------:R-:W1:Y:S02]  /*05c0*/  MUFU.RCP R29, R10 ;  /* 0x0000000a001d7308 */ /* 0x000e640000001000 */
[----:B-1----:R-:W-:-:S04]  /*05d0*/  FFMA R2, R29, -R10, 1 ;  /* 0x3f8000001d027423 */ /* 0x002fc8000000080a */
[----:B------:R-:W-:Y:S01]  /*05e0*/  FFMA R2, R29, R2, R29 ;  /* 0x000000021d027223 */ /* 0x000fe2000000001d */
[----:B--2---:R-:W-:-:S05]  /*05f0*/  FADD R31, R31, -R30 ;  /* 0x8000001e1f1f7221 */ /* 0x004fca0000000000 */
[----:B------:R-:W-:Y:S01]  /*0600*/  FSETP.GTU.AND P0, PT, |R31|, UR12, PT ;  /* 0x0000000c1f007c0b */ /* 0x000fe2000bf0c200 */
[----:B---3--:R-:W-:-:S04]  /*0610*/  FADD R9, R9, -R28 ;  /* 0x8000001c09097221 */ /* 0x008fc80000000000 */
[C---:B------:R-:W-:Y:S01]  /*0620*/  FADD R11, R9.reuse, -UR10 ;  /* 0x8000000a090b7e21 */ /* 0x040fe20008000000 */
[----:B------:R-:W-:-:S03]  /*0630*/  FSETP.LE.AND P0, PT, |R9|, UR12, !P0 ;  /* 0x0000000c09007c0b */ /* 0x000fc6000c703200 */
[----:B------:R-:W-:Y:S01]  /*0640*/  FFMA R9, R2, R11, RZ ;  /* 0x0000000b02097223 */ /* 0x000fe200000000ff */
[----:B------:R-:W-:-:S03]  /*0650*/  SEL R32, RZ, 0x1, !P0 ;  /* 0x00000001ff207807 */ /* 0x000fc60004000000 */
[----:B------:R-:W-:Y:S01]  /*0660*/  FFMA R26, R9, -R10, R11 ;  /* 0x8000000a091a7223 */ /* 0x000fe2000000000b */
[----:B------:R-:W-:Y:S01]  /*0670*/  IADD3 R8, PT, PT, R8, R32, RZ ;  /* 0x0000002008087210 */ /* 0x000fe20007ffe0ff */
[----:B------:R0:W-:Y:S02]  /*0680*/  STG.E.U8 desc[UR8][R16.64+0x1], R32 ;  /* 0x0000012010007986 */ /* 0x0001e4000c101108 */
[----:B------:R-:W-:Y:S01]  /*0690*/  FFMA R2, R2, R26, R9 ;  /* 0x0000001a02027223 */ /* 0x000fe20000000009 */
[----:B------:R-:W1:Y:S01]  /*06a0*/  FCHK P0, R11, R10 ;  /* 0x0000000a0b007302 */ /* 0x000e620000000000 */
[----:B------:R0:W-:Y:S02]  /*06b0*/  STG.E desc[UR8][R14.64+0x4], R8 ;  /* 0x000004080e007986 */ /* 0x0001e4000c101908 */
[----:B01----:R-:W-:Y:S05]  /*06c0*/  @!P0 BRA `(.L_x_9) ;  /* 0x00000000000c8947 */ /* 0x003fea0003800000 */
[----:B------:R-:W-:Y:S02]  /*06d0*/  MOV R2, R11 ;  /* 0x0000000b00027202 */ /* 0x000fe40000000f00 */
[----:B------:R-:W-:-:S07]  /*06e0*/  MOV R9, 0x700 ;  /* 0x0000070000097802 */ /* 0x000fce0000000f00 */
[----:B------:R-:W-:Y:S05]  /*06f0*/  CALL.REL.NOINC `($__internal_0_$__cuda_sm3x_div_rn_noftz_f32_slowpath) ;  /* 0x0000001000e87944 */ /* 0x000fea0003c00000 */
.L_x_9:
[----:B------:R-:W0:Y:S01]  /*0700*/  MUFU.RCP R10, R5 ;  /* 0x00000005000a7308 */ /* 0x000e220000001000 */
[----:B------:R-:W-:Y:S01]  /*0710*/  I2FP.F32.U32 R32, R32 ;  /* 0x0000002000207245 */ /* 0x000fe20000201000 */
[----:B------:R-:W-:-:S04]  /*0720*/  FADD R26, R31, -UR11 ;  /* 0x8000000b1f1a7e21 */ /* 0x000fc80008000000 */
[----:B------:R-:W-:Y:S02]  /*0730*/  FFMA R31, R32, R2, 0.5 ;  /* 0x3f000000201f7423 */ /* 0x000fe40000000002 */
[----:B------:R-:W1:Y:S08]  /*0740*/  FCHK P0, R26, R5 ;  /* 0x000000051a007302 */ /* 0x000e700000000000 */
[----:B------:R-:W2:Y:S01]  /*0750*/  F2I.FLOOR.NTZ R31, R31 ;  /* 0x0000001f001f7305 */ /* 0x000ea20000207100 */
[----:B0-----:R-:W-:-:S04]  /*0760*/  FFMA R9, R10, -R5, 1 ;  /* 0x3f8000000a097423 */ /* 0x001fc80000000805 */
[----:B------:R-:W-:-:S04]  /*0770*/  FFMA R2, R10, R9, R10 ;  /* 0x000000090a027223 */ /* 0x000fc8000000000a */
[----:B------:R-:W-:-:S04]  /*0780*/  FFMA R9, R2, R26, RZ ;  /* 0x0000001a02097223 */ /* 0x000fc800000000ff */
[----:B------:R-:W-:-:S04]  /*0790*/  FFMA R10, R9, -R5, R26 ;  /* 0x80000005090a7223 */ /* 0x000fc8000000001a */
[----:B------:R-:W-:Y:S01]  /*07a0*/  FFMA R2, R2, R10, R9 ;  /* 0x0000000a02027223 */ /* 0x000fe20000000009 */
[----:B-12---:R-:W-:Y:S06]  /*07b0*/  @!P0 BRA `(.L_x_10) ;  /* 0x00000000000c8947 */ /* 0x006fec0003800000 */
[----:B------:R-:W-:Y:S01]  /*07c0*/  IMAD.MOV.U32 R2, RZ, RZ, R26 ;  /* 0x000000ffff027224 */ /* 0x000fe200078e001a */
[----:B------:R-:W-:-:S07]  /*07d0*/  MOV R9, 0x7f0 ;  /* 0x000007f000097802 */ /* 0x000fce0000000f00 */
[----:B------:R-:W-:Y:S05]  /*07e0*/  CALL.REL.NOINC `($__internal_0_$__cuda_sm3x_div_rn_noftz_f32_slowpath) ;  /* 0x0000001000ac7944 */ /* 0x000fea0003c00000 */
.L_x_10:
[----:B------:R-:W0:Y:S01]  /*07f0*/  LDC.64 R10, c[0x0][0x3b8] ;  /* 0x0000ee00ff0a7b82 */ /* 0x000e220000000a00 */
[----:B------:R-:W-:-:S06]  /*0800*/  FFMA R2, R32, R2, 0.5 ;  /* 0x3f00000020027423 */ /* 0x000fcc0000000002 */
[----:B------:R-:W0:Y:S02]  /*0810*/  F2I.FLOOR.NTZ R2, R2 ;  /* 0x0000000200027305 */ /* 0x000e240000207100 */
[----:B0-----:R-:W-:-:S04]  /*0820*/  IMAD R11, R31, R11, R2 ;  /* 0x0000000b1f0b7224 */ /* 0x001fc800078e0202 */
[----:B------:R-:W-:-:S06]  /*0830*/  IMAD.WIDE R26, R11, 0xc, R24 ;  /* 0x0000000c0b1a7825 */ /* 0x000fcc00078e0218 */
        /* <DEDUP_REMOVED lines=26> */
.L_x_11:
        /* <DEDUP_REMOVED lines=12> */
[----:B------:R-:W-:Y:S02]  /*0aa0*/  MOV R2, R26 ;  /* 0x0000001a00027202 */ /* 0x000fe40000000f00 */
[----:B------:R-:W-:-:S07]  /*0ab0*/  MOV R9, 0xad0 ;  /* 0x00000ad000097802 */ /* 0x000fce0000000f00 */
[----:B------:R-:W-:Y:S05]  /*0ac0*/  CALL.REL.NOINC `($__internal_0_$__cuda_sm3x_div_rn_noftz_f32_slowpath) ;  /* 0x0000000c00f47944 */ /* 0x000fea0003c00000 */
.L_x_12:
        /* <DEDUP_REMOVED lines=31> */
.L_x_13:
        /* <DEDUP_REMOVED lines=15> */
.L_x_14:
[----:B------:R-:W-:-:S04]  /*0db0*/  FFMA R2, R32, R2, 0.5 ;  /* 0x3f00000020027423 */ /* 0x000fc80000000002 */
[----:B------:R-:W0:Y:S02]  /*0dc0*/  F2I.FLOOR.NTZ R9, R2 ;  /* 0x0000000200097305 */ /* 0x000e240000207100 */
[----:B0-----:R-:W-:-:S04]  /*0dd0*/  IMAD R9, R14, UR13, R9 ;  /* 0x0000000d0e097c24 */ /* 0x001fc8000f8e0209 */
[----:B------:R-:W-:-:S06]  /*0de0*/  IMAD.WIDE R10, R9, 0xc, R24 ;  /* 0x0000000c090a7825 */ /* 0x000fcc00078e0218 */
[----:B------:R-:W2:Y:S01]  /*0df0*/  LDG.E R11, desc[UR8][R10.64+0x8] ;  /* 0x000008080a0b7981 */ /* 0x000ea2000c1e1900 */
[----:B------:R-:W-:Y:S01]  /*0e00*/  VIADD R3, R3, 0x4 ;  /* 0x0000000403037836 */ /* 0x000fe20000000000 */
[----:B------:R-:W-:Y:S02]  /*0e10*/  IADD3 R20, P1, PT, R20, 0x10, RZ ;  /* 0x0000001014147810 */ /* 0x000fe40007f3e0ff */
[----:B------:R-:W-:Y:S02]  /*0e20*/  IADD3 R18, P2, PT, R18, 0x10, RZ ;  /* 0x0000001012127810 */ /* 0x000fe40007f5e0ff */
[----:B------:R-:W-:Y:S02]  /*0e30*/  ISETP.NE.AND P0, PT, R3, RZ, PT ;  /* 0x000000ff0300720c */ /* 0x000fe40003f05270 */
[----:B------:R-:W-:Y:S02]  /*0e40*/  IADD3.X R21, PT, PT, RZ, R21, RZ, P1, !PT ;  /* 0x00000015ff157210 */ /* 0x000fe40000ffe4ff */
[----:B------:R-:W-:-:S02]  /*0e50*/  IADD3.X R19, PT, PT, RZ, R19, RZ, P2, !PT ;  /* 0x00000013ff137210 */ /* 0x000fc400017fe4ff */
[----:B------:R-:W-:Y:S01]  /*0e60*/  IADD3 R4, PT, PT, R4, 0x4, RZ ;  /* 0x0000000404047810 */ /* 0x000fe20007ffe0ff */
[----:B--2---:R3:W-:Y:S06]  /*0e70*/  STG.E desc[UR8][R12.64+0xc], R11 ;  /* 0x00000c0b0c007986 */ /* 0x0047ec000c101908 */
[----:B------:R-:W-:Y:S05]  /*0e80*/  @P0 BRA `(.L_x_15) ;  /* 0xfffffff000e40947 */ /* 0x000fea000383ffff */
.L_x_6:
[----:B------:R-:W0:Y:S02]  /*0e90*/  LDC R2, c[0x0][0x3b0] ;  /* 0x0000ec00ff027b82 */ /* 0x000e240000000800 */
[----:B0-----:R-:W-:-:S13]  /*0ea0*/  LOP3.LUT P0, R2, R2, 0x3, RZ, 0xc0, !PT ;  /* 0x0000000302027812 */ /* 0x001fda000780c0ff */
[----:B------:R-:W-:Y:S05]  /*0eb0*/  @!P0 EXIT ;  /* 0x000000000000894d */ /* 0x000fea0003800000 */
[----:B------:R-:W-:-:S13]  /*0ec0*/  ISETP.NE.AND P0, PT, R2, 0x1, PT ;  /* 0x000000010200780c */ /* 0x000fda0003f05270 */
[----:B------:R-:W-:Y:S05]  /*0ed0*/  @!P0 BRA `(.L_x_16) ;  /* 0x0000000400d88947 */ /* 0x000fea0003800000 */
[----:B------:R-:W0:Y:S01]  /*0ee0*/  LDC.64 R18, c[0x0][0x3a8] ;  /* 0x0000ea00ff127b82 */ /* 0x000e220000000a00 */
[----:B------:R-:W4:Y:S01]  /*0ef0*/  LDG.E R3, desc[UR8][R34.64+0x4] ;  /* 0x0000040822037981 */ /* 0x000f22000c1e1900 */
[----:B------:R-:W1:Y:S03]  /*0f00*/  LDCU UR4, c[0x0][0x3b4] ;  /* 0x00007680ff0477ac */ /* 0x000e660008000800 */
[----:B------:R-:W5:Y:S01]  /*0f10*/  LDG.E R2, desc[UR8][R34.64] ;  /* 0x0000000822027981 */ /* 0x000f62000c1e1900 */
[----:B------:R-:W2:Y:S02]  /*0f20*/  LDCU UR5, c[0x0][0x3c0] ;  /* 0x00007800ff0577ac */ /* 0x000ea40008000800 */
[----:B------:R-:W1:Y:S08]  /*0f30*/  LDC.64 R20, c[0x0][0x3a0] ;  /* 0x0000e800ff147b82 */ /* 0x000e700000000a00 */
[----:B---3--:R-:W3:Y:S01]  /*0f40*/  LDC R11, c[0x0][0x3b8] ;  /* 0x0000ee00ff0b7b82 */ /* 0x008ee20000000800 */
[----:B0-----:R-:W-:-:S07]  /*0f50*/  IMAD.WIDE.U32 R18, R7, 0x4, R18 ;  /* 0x0000000407127825 */ /* 0x001fce00078e0012 */
[----:B------:R-:W0:Y:S01]  /*0f60*/  LDC.64 R16, c[0x0][0x380] ;  /* 0x0000e000ff107b82 */ /* 0x000e220000000a00 */
[----:B------:R-:W4:Y:S01]  /*0f70*/  LDG.E R4, desc[UR8][R18.64] ;  /* 0x0000000812047981 */ /* 0x000f22000c1e1900 */
[----:B-1----:R-:W-:-:S06]  /*0f80*/  IMAD.WIDE.U32 R20, R7, 0x4, R20 ;  /* 0x0000000407147825 */ /* 0x002fcc00078e0014 */
[----:B------:R-:W1:Y:S01]  /*0f90*/  LDC.64 R14, c[0x0][0x390] ;  /* 0x0000e400ff0e7b82 */ /* 0x000e620000000a00 */
[----:B------:R-:W5:Y:S01]  /*0fa0*/  LDG.E R5, desc[UR8][R20.64] ;  /* 0x0000000814057981 */ /* 0x000f62000c1e1900 */
[----:B---3--:R-:W3:Y:S02]  /*0fb0*/  MUFU.RCP R22, R11 ;  /* 0x0000000b00167308 */ /* 0x008ee40000001000 */
[----:B---3--:R-:W-:Y:S01]  /*0fc0*/  FFMA R9, R22, -R11, 1 ;  /* 0x3f80000016097423 */ /* 0x008fe2000000080b */
[----:B----4-:R-:W-:Y:S01]  /*0fd0*/  FADD R3, R3, -R4 ;  /* 0x8000000403037221 */ /* 0x010fe20000000000 */
[----:B------:R-:W-:-:S04]  /*0fe0*/  IADD3 R4, PT, PT, R6, R7, RZ ;  /* 0x0000000706047210 */ /* 0x000fc80007ffe0ff */
[----:B------:R-:W-:Y:S01]  /*0ff0*/  FSETP.GTU.AND P0, PT, |R3|, UR4, PT ;  /* 0x0000000403007c0b */ /* 0x000fe2000bf0c200 */
[----:B-----5:R-:W-:Y:S01]  /*1000*/  FADD R2, R2, -R5 ;  /* 0x8000000502027221 */ /* 0x020fe20000000000 */
[----:B0-----:R-:W-:-:S04]  /*1010*/  IADD3 R16, P1, PT, R4, R16, RZ ;  /* 0x0000001004107210 */ /* 0x001fc80007f3e0ff */
[----:B------:R-:W-:-:S04]  /*1020*/  FSETP.LE.AND P0, PT, |R2|, UR4, !P0 ;  /* 0x0000000402007c0b */ /* 0x000fc8000c703200 */
[----:B------:R-:W-:Y:S01]  /*1030*/  SEL R5, RZ, 0x1, !P0 ;  /* 0x00000001ff057807 */ /* 0x000fe20004000000 */
[C---:B-1----:R-:W-:Y:S01]  /*1040*/  IMAD.WIDE R14, R4.reuse, 0x4, R14 ;  /* 0x00000004040e7825 */ /* 0x042fe200078e020e */
[----:B------:R-:W-:Y:S02]  /*1050*/  LEA.HI.X.SX32 R17, R4, R17, 0x1, P1 ;  /* 0x0000001104117211 */ /* 0x000fe400008f0eff */
[----:B------:R-:W-:Y:S01]  /*1060*/  IADD3 R12, PT, PT, R8, R5, RZ ;  /* 0x00000005080c7210 */ /* 0x000fe20007ffe0ff */
[----:B--2---:R-:W-:Y:S02]  /*1070*/  FADD R10, R2, -UR5 ;  /* 0x80000005020a7e21 */ /* 0x004fe40008000000 */
[----:B------:R0:W-:Y:S04]  /*1080*/  STG.E.U8 desc[UR8][R16.64], R5 ;  /* 0x0000000510007986 */ /* 0x0001e8000c101108 */
[----:B------:R0:W-:Y:S01]  /*1090*/  STG.E desc[UR8][R14.64], R12 ;  /* 0x0000000c0e007986 */ /* 0x0001e2000c101908 */
[----:B------:R-:W1:Y:S01]  /*10a0*/  FCHK P0, R10, R11 ;  /* 0x0000000b0a007302 */ /* 0x000e620000000000 */
[----:B------:R-:W-:-:S04]  /*10b0*/  FFMA R2, R22, R9, R22 ;  /* 0x0000000916027223 */ /* 0x000fc80000000016 */
[----:B------:R-:W-:-:S04]  /*10c0*/  FFMA R9, R2, R10, RZ ;  /* 0x0000000a02097223 */ /* 0x000fc800000000ff */
[----:B------:R-:W-:-:S04]  /*10d0*/  FFMA R8, R9, -R11, R10 ;  /* 0x8000000b09087223 */ /* 0x000fc8000000000a */
[----:B------:R-:W-:Y:S01]  /*10e0*/  FFMA R2, R2, R8, R9 ;  /* 0x0000000802027223 */ /* 0x000fe20000000009 */
[----:B01----:R-:W-:Y:S06]  /*10f0*/  @!P0 BRA `(.L_x_17) ;  /* 0x00000000000c8947 */ /* 0x003fec0003800000 */
[----:B------:R-:W-:Y:S02]  /*1100*/  MOV R2, R10 ;  /* 0x0000000a00027202 */ /* 0x000fe40000000f00 */
[----:B------:R-:W-:-:S07]  /*1110*/  MOV R9, 0x1130 ;  /* 0x0000113000097802 */ /* 0x000fce0000000f00 */
[----:B------:R-:W-:Y:S05]  /*1120*/  CALL.REL.NOINC `($__internal_0_$__cuda_sm3x_div_rn_noftz_f32_slowpath) ;  /* 0x00000008005c7944 */ /* 0x000fea0003c00000 */
.L_x_17:
[----:B------:R-:W0:Y:S01]  /*1130*/  LDC R11, c[0x0][0x3b8] ;  /* 0x0000ee00ff0b7b82 */ /* 0x000e220000000800 */
[----:B------:R-:W1:Y:S01]  /*1140*/  LDCU UR4, c[0x0][0x3c4] ;  /* 0x00007880ff0477ac */ /* 0x000e620008000800 */
[----:B------:R-:W-:-:S05]  /*1150*/  I2FP.F32.U32 R8, R5 ;  /* 0x0000000500087245 */ /* 0x000fca0000201000 */
[----:B------:R-:W-:-:S06]  /*1160*/  FFMA R5, R8, R2, 0.5 ;  /* 0x3f00000008057423 */ /* 0x000fcc0000000002 */
[----:B------:R-:W-:Y:S01]  /*1170*/  F2I.FLOOR.NTZ R5, R5 ;  /* 0x0000000500057305 */ /* 0x000fe20000207100 */
[----:B-1----:R-:W-:-:S07]  /*1180*/  FADD R22, R3, -UR4 ;  /* 0x8000000403167e21 */ /* 0x002fce0008000000 */
[----:B0-----:R-:W0:Y:S08]  /*1190*/  MUFU.RCP R10, R11 ;  /* 0x0000000b000a7308 */ /* 0x001e300000001000 */
[----:B------:R-:W1:Y:S01]  /*11a0*/  FCHK P0, R22, R11 ;  /* 0x0000000b16007302 */ /* 0x000e620000000000 */
[----:B0-----:R-:W-:-:S04]  /*11b0*/  FFMA R9, R10, -R11, 1 ;  /* 0x3f8000000a097423 */ /* 0x001fc8000000080b */
[----:B------:R-:W-:-:S04]  /*11c0*/  FFMA R2, R10, R9, R10 ;  /* 0x000000090a027223 */ /* 0x000fc8000000000a */
[----:B------:R-:W-:-:S04]  /*11d0*/  FFMA R3, R2, R22, RZ ;  /* 0x0000001602037223 */ /* 0x000fc800000000ff */
[----:B------:R-:W-:-:S04]  /*11e0*/  FFMA R10, R3, -R11, R22 ;  /* 0x8000000b030a7223 */ /* 0x000fc80000000016 */
[----:B------:R-:W-:Y:S01]  /*11f0*/  FFMA R9, R2, R10, R3 ;  /* 0x0000000a02097223 */ /* 0x000fe20000000003 */
[----:B-1----:R-:W-:Y:S06]  /*1200*/  @!P0 BRA `(.L_x_18) ;  /* 0x0000000000108947 */ /* 0x002fec0003800000 */
[----:B------:R-:W-:Y:S01]  /*1210*/  IMAD.MOV.U32 R2, RZ, RZ, R22 ;  /* 0x000000ffff027224 */ /* 0x000fe200078e0016 */
[----:B------:R-:W-:-:S07]  /*1220*/  MOV R9, 0x1240 ;  /* 0x0000124000097802 */ /* 0x000fce0000000f00 */
[----:B------:R-:W-:Y:S05]  /*1230*/  CALL.REL.NOINC `($__internal_0_$__cuda_sm3x_div_rn_noftz_f32_slowpath) ;  /* 0x0000000800187944 */ /* 0x000fea0003c00000 */
[----:B------:R-:W-:-:S07]  /*1240*/  MOV R9, R2 ;  /* 0x0000000200097202 */ /* 0x000fce0000000f00 */
.L_x_18:
[----:B------:R-:W0:Y:S01]  /*1250*/  LDC.64 R10, c[0x0][0x3b8] ;  /* 0x0000ee00ff0a7b82 */ /* 0x000e220000000a00 */
[----:B------:R-:W-:Y:S01]  /*1260*/  FFMA R13, R8, R9, 0.5 ;  /* 0x3f000000080d7423 */ /* 0x000fe20000000009 */
[----:B------:R-:W1:Y:S03]  /*1270*/  LDCU UR4, c[0x0][0x3b4] ;  /* 0x00007680ff0477ac */ /* 0x000e660008000800 */
[----:B------:R-:W0:Y:S01]  /*1280*/  F2I.FLOOR.NTZ R8, R13 ;  /* 0x0000000d00087305 */ /* 0x000e220000207100 */
[----:B------:R-:W2:Y:S02]  /*1290*/  LDCU UR5, c[0x0][0x3c0] ;  /* 0x00007800ff0577ac */ /* 0x000ea40008000800 */
[----:B------:R-:W3:Y:S08]  /*12a0*/  LDC.64 R2, c[0x0][0x3c8] ;  /* 0x0000f200ff027b82 */ /* 0x000ef00000000a00 */
[----:B------:R-:W4:Y:S01]  /*12b0*/  LDC.64 R22, c[0x0][0x388] ;  /* 0x0000e200ff167b82 */ /* 0x000f220000000a00 */
[----:B0-----:R-:W-:-:S04]  /*12c0*/  IMAD R5, R5, R11, R8 ;  /* 0x0000000b05057224 */ /* 0x001fc800078e0208 */
[----:B---3--:R-:W-:-:S06]  /*12d0*/  IMAD.WIDE R8, R5, 0xc, R2 ;  /* 0x0000000c05087825 */ /* 0x008fcc00078e0202 */
[----:B------:R-:W3:Y:S01]  /*12e0*/  LDG.E R9, desc[UR8][R8.64+0x8] ;  /* 0x0000080808097981 */ /* 0x000ee2000c1e1900 */
[----:B----4-:R-:W-:-:S05]  /*12f0*/  IMAD.WIDE R22, R4, 0x4, R22 ;  /* 0x0000000404167825 */ /* 0x010fca00078e0216 */
[----:B---3--:R2:W-:Y:S04]  /*1300*/  STG.E desc[UR8][R22.64], R9 ;  /* 0x0000000916007986 */ /* 0x0085e8000c101908 */
[----:B------:R-:W3:Y:S04]  /*1310*/  LDG.E R18, desc[UR8][R18.64+0x4] ;  /* 0x0000040812127981 */ /* 0x000ee8000c1e1900 */
[----:B------:R-:W3:Y:S04]  /*1320*/  LDG.E R3, desc[UR8][R34.64+0x4] ;  /* 0x0000040822037981 */ /* 0x000ee8000c1e1900 */
[----:B------:R-:W4:Y:S04]  /*1330*/  LDG.E R21, desc[UR8][R20.64+0x4] ;  /* 0x0000040814157981 */ /* 0x000f28000c1e1900 */
[----:B------:R-:W4:Y:S01]  /*1340*/  LDG.E R2, desc[UR8][R34.64] ;  /* 0x0000000822027981 */ /* 0x000f22000c1e1900 */
[----:B------:R-:W0:Y:S01]  /*1350*/  MUFU.RCP R5, R10 ;  /* 0x0000000a00057308 */ /* 0x000e220000001000 */
[----:B---3--:R-:W-:-:S05]  /*1360*/  FADD R3, R3, -R18 ;  /* 0x8000001203037221 */ /* 0x008fca0000000000 */
[----:B-1----:R-:W-:Y:S01]  /*1370*/  FSETP.GTU.AND P0, PT, |R3|, UR4, PT ;  /* 0x0000000403007c0b */ /* 0x002fe2000bf0c200 */
[----:B----4-:R-:W-:-:S04]  /*1380*/  FADD R2, R2, -R21 ;  /* 0x8000001502027221 */ /* 0x010fc80000000000 */
[C---:B--2---:R-:W-:Y:S01]  /*1390*/  FADD R9, R2.reuse, -UR5 ;  /* 0x8000000502097e21 */ /* 0x044fe20008000000 */
[----:B------:R-:W-:-:S04]  /*13a0*/  FSETP.LE.AND P0, PT, |R2|, UR4, !P0 ;  /* 0x0000000402007c0b */ /* 0x000fc8000c703200 */
[----:B------:R-:W-:-:S04]  /*13b0*/  SEL R4, RZ, 0x1, !P0 ;  /* 0x00000001ff047807 */ /* 0x000fc80004000000 */
[----:B------:R-:W-:Y:S01]  /*13c0*/  IADD3 R8, PT, PT, R12, R4, RZ ;  /* 0x000000040c087210 */ /* 0x000fe20007ffe0ff */
[----:B------:R1:W-:Y:S01]  /*13d0*/  STG.E.U8 desc[UR8][R16.64+0x1], R4 ;  /* 0x0000010410007986 */ /* 0x0003e2000c101108 */
[C---:B0-----:R-:W-:Y:S02]  /*13e0*/  FFMA R12, R5.reuse, -R10, 1 ;  /* 0x3f800000050c7423 */ /* 0x041fe4000000080a */
[----:B------:R-:W0:Y:S01]  /*13f0*/  FCHK P0, R9, R10 ;  /* 0x0000000a09007302 */ /* 0x000e220000000000 */
[----:B------:R1:W-:Y:S01]  /*1400*/  STG.E desc[UR8][R14.64+0x4], R8 ;  /* 0x000004080e007986 */ /* 0x0003e2000c101908 */
        /* <DEDUP_REMOVED lines=8> */
.L_x_19:
        /* <DEDUP_REMOVED lines=14> */
[----:B------:R-:W-:Y:S02]  /*1570*/  MOV R2, R12 ;  /* 0x0000000c00027202 */ /* 0x000fe40000000f00 */
[----:B------:R-:W-:-:S07]  /*1580*/  MOV R9, 0x15a0 ;  /* 0x000015a000097802 */ /* 0x000fce0000000f00 */
[----:B------:R-:W-:Y:S05]  /*1590*/  CALL.REL.NOINC `($__internal_0_$__cuda_sm3x_div_rn_noftz_f32_slowpath) ;  /* 0x0000000400407944 */ /* 0x000fea0003c00000 */
[----:B------:R-:W-:-:S07]  /*15a0*/  MOV R10, R2 ;  /* 0x00000002000a7202 */ /* 0x000fce0000000f00 */
.L_x_20:
[----:B------:R-:W0:Y:S01]  /*15b0*/  LDC.64 R2, c[0x0][0x3c8] ;  /* 0x0000f200ff027b82 */ /* 0x000e220000000a00 */
[----:B------:R-:W-:Y:S01]  /*15c0*/  FFMA R10, R5, R10, 0.5 ;  /* 0x3f000000050a7423 */ /* 0x000fe2000000000a */
[----:B------:R-:W1:Y:S03]  /*15d0*/  LDCU UR4, c[0x0][0x3bc] ;  /* 0x00007780ff0477ac */ /* 0x000e660008000800 */
[----:B------:R-:W1:Y:S02]  /*15e0*/  F2I.FLOOR.NTZ R5, R10 ;  /* 0x0000000a00057305 */ /* 0x000e640000207100 */
[----:B-1----:R-:W-:-:S04]  /*15f0*/  IMAD R5, R4, UR4, R5 ;  /* 0x0000000404057c24 */ /* 0x002fc8000f8e0205 */
[----:B0-----:R-:W-:-:S06]  /*1600*/  IMAD.WIDE R2, R5, 0xc, R2 ;  /* 0x0000000c05027825 */ /* 0x001fcc00078e0202 */
[----:B------:R-:W2:Y:S01]  /*1610*/  LDG.E R3, desc[UR8][R2.64+0x8] ;  /* 0x0000080802037981 */ /* 0x000ea2000c1e1900 */
[----:B------:R-:W-:-:S03]  /*1620*/  IADD3 R7, PT, PT, R7, 0x2, RZ ;  /* 0x0000000207077810 */ /* 0x000fc60007ffe0ff */
[----:B--2---:R0:W-:Y:S04]  /*1630*/  STG.E desc[UR8][R22.64+0x4], R3 ;  /* 0x0000040316007986 */ /* 0x0041e8000c101908 */
.L_x_16:
[----:B------:R-:W1:Y:S02]  /*1640*/  LDC R2, c[0x0][0x3b0] ;  /* 0x0000ec00ff027b82 */ /* 0x000e640000000800 */
[----:B-1----:R-:W-:-:S04]  /*1650*/  LOP3.LUT R2, R2, 0x1, RZ, 0xc0, !PT ;  /* 0x0000000102027812 */ /* 0x002fc800078ec0ff */
[----:B------:R-:W-:-:S13]  /*1660*/  ISETP.NE.U32.AND P0, PT, R2, 0x1, PT ;  /* 0x000000010200780c */ /* 0x000fda0003f05070 */
[----:B------:R-:W-:Y:S05]  /*1670*/  @P0 EXIT ;  /* 0x000000000000094d */ /* 0x000fea0003800000 */
[----:B---3--:R-:W1:Y:S01]  /*1680*/  LDC.64 R10, c[0x0][0x3a8] ;  /* 0x0000ea00ff0a7b82 */ /* 0x008e620000000a00 */
[----:B0-----:R-:W3:Y:S01]  /*1690*/  LDG.E R3, desc[UR8][R34.64+0x4] ;  /* 0x0000040822037981 */ /* 0x001ee2000c1e1900 */
[----:B------:R-:W0:Y:S03]  /*16a0*/  LDCU UR4, c[0x0][0x3b4] ;  /* 0x00007680ff0477ac */ /* 0x000e260008000800 */
[----:B------:R-:W4:Y:S01]  /*16b0*/  LDG.E R2, desc[UR8][R34.64] ;  /* 0x0000000822027981 */ /* 0x000f22000c1e1900 */
[----:B------:R-:W5:Y:S02]  /*16c0*/  LDCU UR5, c[0x0][0x3c0] ;  /* 0x00007800ff0577ac */ /* 0x000f640008000800 */
[----:B------:R-:W2:Y:S08]  /*16d0*/  LDC.64 R4, c[0x0][0x3a0] ;  /* 0x0000e800ff047b82 */ /* 0x000eb00000000a00 */
[----:B------:R-:W0:Y:S01]  /*16e0*/  LDC R17, c[0x0][0x3b8] ;  /* 0x0000ee00ff117b82 */ /* 0x000e220000000800 */
[----:B-1----:R-:W-:-:S07]  /*16f0*/  IMAD.WIDE.U32 R10, R7, 0x4, R10 ;  /* 0x00000004070a7825 */ /* 0x002fce00078e000a */
[----:B------:R-:W1:Y:S01]  /*1700*/  LDC.64 R12, c[0x0][0x380] ;  /* 0x0000e000ff0c7b82 */ /* 0x000e620000000a00 */
[----:B------:R-:W3:Y:S01]  /*1710*/  LDG.E R10, desc[UR8][R10.64] ;  /* 0x000000080a0a7981 */ /* 0x000ee2000c1e1900 */
[----:B--2---:R-:W-:-:S06]  /*1720*/  IMAD.WIDE.U32 R4, R7, 0x4, R4 ;  /* 0x0000000407047825 */ /* 0x004fcc00078e0004 */
[----:B------:R-:W2:Y:S01]  /*1730*/  LDC.64 R14, c[0x0][0x390] ;  /* 0x0000e400ff0e7b82 */ /* 0x000ea20000000a00 */
[----:B------:R-:W4:Y:S01]  /*1740*/  LDG.E R5, desc[UR8][R4.64] ;  /* 0x0000000804057981 */ /* 0x000f22000c1e1900 */
[----:B------:R-:W-:Y:S01]  /*1750*/  IADD3 R6, PT, PT, R6, R7, RZ ;  /* 0x0000000706067210 */ /* 0x000fe20007ffe0ff */
[----:B0-----:R-:W0:Y:S03]  /*1760*/  MUFU.RCP R16, R17 ;  /* 0x0000001100107308 */ /* 0x001e260000001000 */
[----:B-1----:R-:W-:-:S04]  /*1770*/  IADD3 R12, P1, PT, R6, R12, RZ ;  /* 0x0000000c060c7210 */ /* 0x002fc80007f3e0ff */
[----:B------:R-:W-:Y:S01]  /*1780*/  LEA.HI.X.SX32 R13, R6, R13, 0x1, P1 ;  /* 0x0000000d060d7211 */ /* 0x000fe200008f0eff */
[----:B0-----:R-:W-:Y:S01]  /*1790*/  FFMA R9, R16, -R17, 1 ;  /* 0x3f80000010097423 */ /* 0x001fe20000000811 */
[----:B---3--:R-:W-:-:S05]  /*17a0*/  FADD R3, R3, -R10 ;  /* 0x8000000a03037221 */ /* 0x008fca0000000000 */
[----:B------:R-:W-:Y:S01]  /*17b0*/  FSETP.GTU.AND P0, PT, |R3|, UR4, PT ;  /* 0x0000000403007c0b */ /* 0x000fe2000bf0c200 */
[----:B----4-:R-:W-:-:S05]  /*17c0*/  FADD R2, R2, -R5 ;  /* 0x8000000502027221 */ /* 0x010fca0000000000 */
[----:B------:R-:W-:-:S04]  /*17d0*/  FSETP.LE.AND P0, PT, |R2|, UR4, !P0 ;  /* 0x0000000402007c0b */ /* 0x000fc8000c703200 */
[----:B------:R-:W-:Y:S01]  /*17e0*/  SEL R5, RZ, 0x1, !P0 ;  /* 0x00000001ff057807 */ /* 0x000fe20004000000 */
[----:B--2---:R-:W-:-:S04]  /*17f0*/  IMAD.WIDE R10, R6, 0x4, R14 ;  /* 0x00000004060a7825 */ /* 0x004fc800078e020e */
[----:B------:R-:W-:Y:S01]  /*1800*/  IMAD.IADD R7, R5, 0x1, R8 ;  /* 0x0000000105077824 */ /* 0x000fe200078e0208 */
[----:B------:R0:W-:Y:S01]  /*1810*/  STG.E.U8 desc[UR8][R12.64], R5 ;  /* 0x000000050c007986 */ /* 0x0001e2000c101108 */
[----:B-----5:R-:W-:-:S03]  /*1820*/  FADD R8, R2, -UR5 ;  /* 0x8000000502087e21 */ /* 0x020fc60008000000 */
        /* <DEDUP_REMOVED lines=10> */
.L_x_21:
        /* <DEDUP_REMOVED lines=18> */
.L_x_22:
[----:B------:R-:W0:Y:S01]  /*19f0*/  LDC.64 R2, c[0x0][0x3c8] ;  /* 0x0000f200ff027b82 */ /* 0x000e220000000a00 */
[----:B------:R-:W-:Y:S01]  /*1a00*/  FFMA R8, R5, R8, 0.5 ;  /* 0x3f00000005087423 */ /* 0x000fe20000000008 */
[----:B------:R-:W1:Y:S03]  /*1a10*/  LDCU UR4, c[0x0][0x3bc] ;  /* 0x00007780ff0477ac */ /* 0x000e660008000800 */
[----:B------:R-:W1:Y:S02]  /*1a20*/  F2I.FLOOR.NTZ R5, R8 ;  /* 0x0000000800057305 */ /* 0x000e640000207100 */
[----:B-1----:R-:W-:-:S04]  /*1a30*/  IMAD R5, R4, UR4, R5 ;  /* 0x0000000404057c24 */ /* 0x002fc8000f8e0205 */
[----:B0-----:R-:W-:Y:S02]  /*1a40*/  IMAD.WIDE R2, R5, 0xc, R2 ;  /* 0x0000000c05027825 */ /* 0x001fe400078e0202 */
[----:B------:R-:W0:Y:S04]  /*1a50*/  LDC.64 R4, c[0x0][0x388] ;  /* 0x0000e200ff047b82 */ /* 0x000e280000000a00 */
[----:B------:R-:W2:Y:S01]  /*1a60*/  LDG.E R3, desc[UR8][R2.64+0x8] ;  /* 0x0000080802037981 */ /* 0x000ea2000c1e1900 */
[----:B0-----:R-:W-:-:S05]  /*1a70*/  IMAD.WIDE R6, R6, 0x4, R4 ;  /* 0x0000000406067825 */ /* 0x001fca00078e0204 */
[----:B--2---:R-:W-:Y:S01]  /*1a80*/  STG.E desc[UR8][R6.64], R3 ;  /* 0x0000000306007986 */ /* 0x004fe2000c101908 */
[----:B------:R-:W-:Y:S05]  /*1a90*/  EXIT ;  /* 0x000000000000794d */ /* 0x000fea0003800000 */
        .weak           $__internal_0_$__cuda_sm3x_div_rn_noftz_f32_slowpath
        .type           $__internal_0_$__cuda_sm3x_div_rn_noftz_f32_slowpath,@function
        .size           $__internal_0_$__cuda_sm3x_div_rn_noftz_f32_slowpath,(.L_x_51 - $__internal_0_$__cuda_sm3x_div_rn_noftz_f32_slowpath)
$__internal_0_$__cuda_sm3x_div_rn_noftz_f32_slowpath:
[----:B------:R-:W-:Y:S02]  /*1aa0*/  SHF.R.U32.HI R10, RZ, 0x17, R0 ;  /* 0x00000017ff0a7819 */ /* 0x000fe40000011600 */
[----:B------:R-:W-:Y:S02]  /*1ab0*/  SHF.R.U32.HI R28, RZ, 0x17, R2 ;  /* 0x00000017ff1c7819 */ /* 0x000fe40000011602 */
[----:B------:R-:W-:Y:S02]  /*1ac0*/  LOP3.LUT R10, R10, 0xff, RZ, 0xc0, !PT ;  /* 0x000000ff0a0a7812 */ /* 0x000fe400078ec0ff */
[----:B------:R-:W-:Y:S02]  /*1ad0*/  LOP3.LUT R28, R28, 0xff, RZ, 0xc0, !PT ;  /* 0x000000ff1c1c7812 */ /* 0x000fe400078ec0ff */
[----:B------:R-:W-:Y:S02]  /*1ae0*/  IADD3 R27, PT, PT, R10, -0x1, RZ ;  /* 0xffffffff0a1b7810 */ /* 0x000fe40007ffe0ff */
[----:B------:R-:W-:-:S02]  /*1af0*/  IADD3 R11, PT, PT, R28, -0x1, RZ ;  /* 0xffffffff1c0b7810 */ /* 0x000fc40007ffe0ff */
[----:B------:R-:W-:Y:S02]  /*1b00*/  ISETP.GT.U32.AND P0, PT, R27, 0xfd, PT ;  /* 0x000000fd1b00780c */ /* 0x000fe40003f04070 */
[----:B------:R-:W-:Y:S02]  /*1b10*/  MOV R26, R0 ;  /* 0x00000000001a7202 */ /* 0x000fe40000000f00 */
[----:B------:R-:W-:-:S13]  /*1b20*/  ISETP.GT.U32.OR P0, PT, R11, 0xfd, P0 ;  /* 0x000000fd0b00780c */ /* 0x000fda0000704470 */
[----:B------:R-:W-:Y:S01]  /*1b30*/  @!P0 MOV R11, RZ ;  /* 0x000000ff000b8202 */ /* 0x000fe20000000f00 */
[----:B------:R-:W-:Y:S06]  /*1b40*/  @!P0 BRA `(.L_x_23) ;  /* 0x0000000000608947 */ /* 0x000fec0003800000 */
[----:B------:R-:W-:Y:S02]  /*1b50*/  FSETP.GTU.FTZ.AND P0, PT, |R2|, +INF , PT ;  /* 0x7f8000000200780b */ /* 0x000fe40003f1c200 */
[----:B------:R-:W-:-:S04]  /*1b60*/  FSETP.GTU.FTZ.AND P1, PT, |R0|, +INF , PT ;  /* 0x7f8000000000780b */ /* 0x000fc80003f3c200 */
[----:B------:R-:W-:-:S13]  /*1b70*/  PLOP3.LUT P0, PT, P0, P1, PT, 0xf8, 0x8f ;  /* 0x00000000008f781c */ /* 0x000fda0000703f70 */
[----:B------:R-:W-:Y:S05]  /*1b80*/  @P0 BRA `(.L_x_24) ;  /* 0x00000004004c0947 */ /* 0x000fea0003800000 */
[----:B------:R-:W-:-:S13]  /*1b90*/  LOP3.LUT P0, RZ, R26, 0x7fffffff, R2, 0xc8, !PT ;  /* 0x7fffffff1aff7812 */ /* 0x000fda000780c802 */
[----:B------:R-:W-:Y:S05]  /*1ba0*/  @!P0 BRA `(.L_x_25) ;  /* 0x00000004003c8947 */ /* 0x000fea0003800000 */
[----:B------:R-:W-:Y:S02]  /*1bb0*/  FSETP.NEU.FTZ.AND P2, PT, |R2|, +INF , PT ;  /* 0x7f8000000200780b */ /* 0x000fe40003f5d200 */
[----:B------:R-:W-:Y:S02]  /*1bc0*/  FSETP.NEU.FTZ.AND P1, PT, |R0|, +INF , PT ;  /* 0x7f8000000000780b */ /* 0x000fe40003f3d200 */
[----:B------:R-:W-:-:S11]  /*1bd0*/  FSETP.NEU.FTZ.AND P0, PT, |R2|, +INF , PT ;  /* 0x7f8000000200780b */ /* 0x000fd60003f1d200 */
[----:B------:R-:W-:Y:S05]  /*1be0*/  @!P1 BRA !P2, `(.L_x_25) ;  /* 0x00000004002c9947 */ /* 0x000fea0005000000 */
[----:B------:R-:W-:-:S04]  /*1bf0*/  LOP3.LUT P2, RZ, R2, 0x7fffffff, RZ, 0xc0, !PT ;  /* 0x7fffffff02ff7812 */ /* 0x000fc8000784c0ff */
[----:B------:R-:W-:-:S13]  /*1c00*/  PLOP3.LUT P1, PT, P1, P2, PT, 0x2f, 0xf2 ;  /* 0x0000000000f2781c */ /* 0x000fda0000f24577 */
[----:B------:R-:W-:Y:S05]  /*1c10*/  @P1 BRA `(.L_x_26) ;  /* 0x0000000400181947 */ /* 0x000fea0003800000 */
[----:B------:R-:W-:-:S04]  /*1c20*/  LOP3.LUT P1, RZ, R26, 0x7fffffff, RZ, 0xc0, !PT ;  /* 0x7fffffff1aff7812 */ /* 0x000fc8000782c0ff */
[----:B------:R-:W-:-:S13]  /*1c30*/  PLOP3.LUT P0, PT, P0, P1, PT, 0x2f, 0xf2 ;  /* 0x0000000000f2781c */ /* 0x000fda0000702577 */
[----:B------:R-:W-:Y:S05]  /*1c40*/  @P0 BRA `(.L_x_27) ;  /* 0x0000000400000947 */ /* 0x000fea0003800000 */
[----:B------:R-:W-:Y:S01]  /*1c50*/  VIADD R11, R28, 0xffffffff ;  /* 0xffffffff1c0b7836 */ /* 0x000fe20000000000 */
[----:B------:R-:W-:-:S04]  /*1c60*/  ISETP.GE.AND P1, PT, R27, RZ, PT ;  /* 0x000000ff1b00720c */ /* 0x000fc80003f26270 */
[----:B------:R-:W-:-:S09]  /*1c70*/  ISETP.GE.AND P0, PT, R11, RZ, PT ;  /* 0x000000ff0b00720c */ /* 0x000fd20003f06270 */
[----:B------:R-:W-:-:S04]  /*1c80*/  @!P1 FFMA R26, R0, 1.84467440737095516160e+19, RZ ;  /* 0x5f800000001a9823 */ /* 0x000fc800000000ff */
[----:B------:R-:W-:Y:S01]  /*1c90*/  @P0 MOV R11, RZ ;  /* 0x000000ff000b0202 */ /* 0x000fe20000000f00 */
[----:B------:R-:W-:Y:S01]  /*1ca0*/  @!P0 FFMA R2, R2, 1.84467440737095516160e+19, RZ ;  /* 0x5f80000002028823 */ /* 0x000fe200000000ff */
[----:B------:R-:W-:-:S04]  /*1cb0*/  @!P0 MOV R11, 0xffffffc0 ;  /* 0xffffffc0000b8802 */ /* 0x000fc80000000f00 */
[----:B------:R-:W-:-:S07]  /*1cc0*/  @!P1 IADD3 R11, PT, PT, R11, 0x40, RZ ;  /* 0x000000400b0b9810 */ /* 0x000fce0007ffe0ff */
.L_x_23:
[----:B------:R-:W-:Y:S02]  /*1cd0*/  LEA R27, R10, 0xc0800000, 0x17 ;  /* 0xc08000000a1b7811 */ /* 0x000fe400078eb8ff */
[----:B------:R-:W-:Y:S02]  /*1ce0*/  IADD3 R28, PT, PT, R28, -0x7f, RZ ;  /* 0xffffff811c1c7810 */ /* 0x000fe40007ffe0ff */
[----:B------:R-:W-:-:S03]  /*1cf0*/  IADD3 R27, PT, PT, -R27, R26, RZ ;  /* 0x0000001a1b1b7210 */ /* 0x000fc60007ffe1ff */
[C---:B------:R-:W-:Y:S01]  /*1d00*/  IMAD R2, R28.reuse, -0x800000, R2 ;  /* 0xff8000001c027824 */ /* 0x040fe200078e0202 */
[----:B------:R0:W1:Y:S01]  /*1d10*/  MUFU.RCP R26, R27 ;  /* 0x0000001b001a7308 */ /* 0x0000620000001000 */
[----:B------:R-:W-:-:S04]  /*1d20*/  IADD3 R28, PT, PT, R28, 0x7f, -R10 ;  /* 0x0000007f1c1c7810 */ /* 0x000fc80007ffe80a */
[----:B------:R-:W-:Y:S01]  /*1d30*/  IADD3 R11, PT, PT, R28, R11, RZ ;  /* 0x0000000b1c0b7210 */ /* 0x000fe20007ffe0ff */
[----:B0-----:R-:W-:-:S04]  /*1d40*/  FADD.FTZ R27, -R27, -RZ ;  /* 0x800000ff1b1b7221 */ /* 0x001fc80000010100 */
[----:B-1----:R-:W-:-:S04]  /*1d50*/  FFMA R29, R26, R27, 1 ;  /* 0x3f8000001a1d7423 */ /* 0x002fc8000000001b */
[----:B------:R-:W-:-:S04]  /*1d60*/  FFMA R26, R26, R29, R26 ;  /* 0x0000001d1a1a7223 */ /* 0x000fc8000000001a */
[----:B------:R-:W-:-:S04]  /*1d70*/  FFMA R29, R2, R26, RZ ;  /* 0x0000001a021d7223 */ /* 0x000fc800000000ff */
[----:B------:R-:W-:-:S04]  /*1d80*/  FFMA R30, R27, R29, R2 ;  /* 0x0000001d1b1e7223 */ /* 0x000fc80000000002 */
[----:B------:R-:W-:-:S04]  /*1d90*/  FFMA R30, R26, R30, R29 ;  /* 0x0000001e1a1e7223 */ /* 0x000fc8000000001d */
[----:B------:R-:W-:-:S04]  /*1da0*/  FFMA R2, R27, R30, R2 ;  /* 0x0000001e1b027223 */ /* 0x000fc80000000002 */
[----:B------:R-:W-:-:S05]  /*1db0*/  FFMA R27, R26, R2, R30 ;  /* 0x000000021a1b7223 */ /* 0x000fca000000001e */
[----:B------:R-:W-:-:S04]  /*1dc0*/  SHF.R.U32.HI R10, RZ, 0x17, R27 ;  /* 0x00000017ff0a7819 */ /* 0x000fc8000001161b */
[----:B------:R-:W-:-:S04]  /*1dd0*/  LOP3.LUT R10, R10, 0xff, RZ, 0xc0, !PT ;  /* 0x000000ff0a0a7812 */ /* 0x000fc800078ec0ff */
[----:B------:R-:W-:-:S05]  /*1de0*/  IADD3 R10, PT, PT, R10, R11, RZ ;  /* 0x0000000b0a0a7210 */ /* 0x000fca0007ffe0ff */
[----:B------:R-:W-:-:S05]  /*1df0*/  VIADD R28, R10, 0xffffffff ;  /* 0xffffffff0a1c7836 */ /* 0x000fca0000000000 */
[----:B------:R-:W-:-:S13]  /*1e00*/  ISETP.GE.U32.AND P0, PT, R28, 0xfe, PT ;  /* 0x000000fe1c00780c */ /* 0x000fda0003f06070 */
[----:B------:R-:W-:Y:S05]  /*1e10*/  @!P0 BRA `(.L_x_28) ;  /* 0x0000000000808947 */ /* 0x000fea0003800000 */
[----:B------:R-:W-:-:S13]  /*1e20*/  ISETP.GT.AND P0, PT, R10, 0xfe, PT ;  /* 0x000000fe0a00780c */ /* 0x000fda0003f04270 */
[----:B------:R-:W-:Y:S05]  /*1e30*/  @P0 BRA `(.L_x_29) ;  /* 0x00000000006c0947 */ /* 0x000fea0003800000 */
[----:B------:R-:W-:-:S13]  /*1e40*/  ISETP.GE.AND P0, PT, R10, 0x1, PT ;  /* 0x000000010a00780c */ /* 0x000fda0003f06270 */
[----:B------:R-:W-:Y:S05]  /*1e50*/  @P0 BRA `(.L_x_30) ;  /* 0x0000000000740947 */ /* 0x000fea0003800000 */
[----:B------:R-:W-:Y:S02]  /*1e60*/  ISETP.GE.AND P0, PT, R10, -0x18, PT ;  /* 0xffffffe80a00780c */ /* 0x000fe40003f06270 */
[----:B------:R-:W-:-:S11]  /*1e70*/  LOP3.LUT R27, R27, 0x80000000, RZ, 0xc0, !PT ;  /* 0x800000001b1b7812 */ /* 0x000fd600078ec0ff */
[----:B------:R-:W-:Y:S05]  /*1e80*/  @!P0 BRA `(.L_x_30) ;  /* 0x0000000000688947 */ /* 0x000fea0003800000 */
[CCC-:B------:R-:W-:Y:S01]  /*1e90*/  FFMA.RZ R11, R26.reuse, R2.reuse, R30.reuse ;  /* 0x000000021a0b7223 */ /* 0x1c0fe2000000c01e */
[CCC-:B------:R-:W-:Y:S01]  /*1ea0*/  FFMA.RP R28, R26.reuse, R2.reuse, R30.reuse ;  /* 0x000000021a1c7223 */ /* 0x1c0fe2000000801e */
[----:B------:R-:W-:Y:S01]  /*1eb0*/  FFMA.RM R26, R26, R2, R30 ;  /* 0x000000021a1a7223 */ /* 0x000fe2000000401e */
[C---:B------:R-:W-:Y:S02]  /*1ec0*/  IADD3 R2, PT, PT, R10.reuse, 0x20, RZ ;  /* 0x000000200a027810 */ /* 0x040fe40007ffe0ff */
[----:B------:R-:W-:Y:S02]  /*1ed0*/  LOP3.LUT R11, R11, 0x7fffff, RZ, 0xc0, !PT ;  /* 0x007fffff0b0b7812 */ /* 0x000fe400078ec0ff */
[C---:B------:R-:W-:Y:S02]  /*1ee0*/  ISETP.NE.AND P2, PT, R10.reuse, RZ, PT ;  /* 0x000000ff0a00720c */ /* 0x040fe40003f45270 */
[----:B------:R-:W-:Y:S02]  /*1ef0*/  LOP3.LUT R11, R11, 0x800000, RZ, 0xfc, !PT ;  /* 0x008000000b0b7812 */ /* 0x000fe400078efcff */
[----:B------:R-:W-:-:S02]  /*1f00*/  ISETP.NE.AND P1, PT, R10, RZ, PT ;  /* 0x000000ff0a00720c */ /* 0x000fc40003f25270 */
[----:B------:R-:W-:Y:S02]  /*1f10*/  IADD3 R10, PT, PT, -R10, RZ, RZ ;  /* 0x000000ff0a0a7210 */ /* 0x000fe40007ffe1ff */
[----:B------:R-:W-:Y:S02]  /*1f20*/  SHF.L.U32 R2, R11, R2, RZ ;  /* 0x000000020b027219 */ /* 0x000fe400000006ff */
[----:B------:R-:W-:Y:S02]  /*1f30*/  FSETP.NEU.FTZ.AND P0, PT, R28, R26, PT ;  /* 0x0000001a1c00720b */ /* 0x000fe40003f1d000 */
[----:B------:R-:W-:Y:S02]  /*1f40*/  SEL R10, R10, RZ, P2 ;  /* 0x000000ff0a0a7207 */ /* 0x000fe40001000000 */
[----:B------:R-:W-:Y:S02]  /*1f50*/  ISETP.NE.AND P1, PT, R2, RZ, P1 ;  /* 0x000000ff0200720c */ /* 0x000fe40000f25270 */
[----:B------:R-:W-:-:S02]  /*1f60*/  SHF.R.U32.HI R11, RZ, R10, R11 ;  /* 0x0000000aff0b7219 */ /* 0x000fc4000001160b */
[----:B------:R-:W-:Y:S02]  /*1f70*/  PLOP3.LUT P0, PT, P0, P1, PT, 0xf8, 0x8f ;  /* 0x00000000008f781c */ /* 0x000fe40000703f70 */
[----:B------:R-:W-:Y:S02]  /*1f80*/  SHF.R.U32.HI R10, RZ, 0x1, R11 ;  /* 0x00000001ff0a7819 */ /* 0x000fe4000001160b */
[----:B------:R-:W-:-:S04]  /*1f90*/  SEL R2, RZ, 0x1, !P0 ;  /* 0x00000001ff027807 */ /* 0x000fc80004000000 */
[----:B------:R-:W-:-:S04]  /*1fa0*/  LOP3.LUT R2, R2, 0x1, R10, 0xf8, !PT ;  /* 0x0000000102027812 */ /* 0x000fc800078ef80a */
[----:B------:R-:W-:-:S04]  /*1fb0*/  LOP3.LUT R2, R2, R11, RZ, 0xc0, !PT ;  /* 0x0000000b02027212 */ /* 0x000fc800078ec0ff */
[----:B------:R-:W-:-:S04]  /*1fc0*/  IADD3 R2, PT, PT, R10, R2, RZ ;  /* 0x000000020a027210 */ /* 0x000fc80007ffe0ff */
[----:B------:R-:W-:Y:S01]  /*1fd0*/  LOP3.LUT R27, R2, R27, RZ, 0xfc, !PT ;  /* 0x0000001b021b7212 */ /* 0x000fe200078efcff */
[----:B------:R-:W-:Y:S06]  /*1fe0*/  BRA `(.L_x_30) ;  /* 0x0000000000107947 */ /* 0x000fec0003800000 */
.L_x_29:
[----:B------:R-:W-:-:S04]  /*1ff0*/  LOP3.LUT R27, R27, 0x80000000, RZ, 0xc0, !PT ;  /* 0x800000001b1b7812 */ /* 0x000fc800078ec0ff */
[----:B------:R-:W-:Y:S01]  /*2000*/  LOP3.LUT R27, R27, 0x7f800000, RZ, 0xfc, !PT ;  /* 0x7f8000001b1b7812 */ /* 0x000fe200078efcff */
[----:B------:R-:W-:Y:S06]  /*2010*/  BRA `(.L_x_30) ;  /* 0x0000000000047947 */ /* 0x000fec0003800000 */
.L_x_28:
[----:B------:R-:W-:-:S07]  /*2020*/  LEA R27, R11, R27, 0x17 ;  /* 0x0000001b0b1b7211 */ /* 0x000fce00078eb8ff */
.L_x_30:
[----:B------:R-:W-:Y:S01]  /*2030*/  MOV R2, R27 ;  /* 0x0000001b00027202 */ /* 0x000fe20000000f00 */
[----:B------:R-:W-:Y:S06]  /*2040*/  BRA `(.L_x_31) ;  /* 0x0000000000207947 */ /* 0x000fec0003800000 */
.L_x_27:
[----:B------:R-:W-:-:S04]  /*2050*/  LOP3.LUT R2, R26, 0x80000000, R2, 0x48, !PT ;  /* 0x800000001a027812 */ /* 0x000fc800078e4802 */
[----:B------:R-:W-:Y:S01]  /*2060*/  LOP3.LUT R2, R2, 0x7f800000, RZ, 0xfc, !PT ;  /* 0x7f80000002027812 */ /* 0x000fe200078efcff */
[----:B------:R-:W-:Y:S06]  /*2070*/  BRA `(.L_x_31) ;  /* 0x0000000000147947 */ /* 0x000fec0003800000 */
.L_x_26:
[----:B------:R-:W-:Y:S01]  /*2080*/  LOP3.LUT R2, R26, 0x80000000, R2, 0x48, !PT ;  /* 0x800000001a027812 */ /* 0x000fe200078e4802 */
[----:B------:R-:W-:Y:S06]  /*2090*/  BRA `(.L_x_31) ;  /* 0x00000000000c7947 */ /* 0x000fec0003800000 */
.L_x_25:
[----:B------:R-:W0:Y:S01]  /*20a0*/  MUFU.RSQ R2, -QNAN ;  /* 0xffc0000000027908 */ /* 0x000e220000001400 */
[----:B------:R-:W-:Y:S05]  /*20b0*/  BRA `(.L_x_31) ;  /* 0x0000000000047947 */ /* 0x000fea0003800000 */
.L_x_24:
[----:B------:R-:W-:-:S07]  /*20c0*/  FADD.FTZ R2, R2, R0 ;  /* 0x0000000002027221 */ /* 0x000fce0000010000 */
.L_x_31:
[----:B------:R-:W-:Y:S01]  /*20d0*/  HFMA2 R11, -RZ, RZ, 0, 0 ;  /* 0x00000000ff0b7431 */ /* 0x000fe200000001ff */
[----:B------:R-:W-:-:S04]  /*20e0*/  MOV R10, R9 ;  /* 0x00000009000a7202 */ /* 0x000fc80000000f00 */
[----:B0-----:R-:W-:Y:S05]  /*20f0*/  RET.REL.NODEC R10 `(_Z22compute_active_sensorsPbPfPiP5voxelS0_S0_iffiffP10correction) ;  /* 0xffffffdc0ac07950 */ /* 0x001fea0003c3ffff */
.L_x_32:
        /* <DEDUP_REMOVED lines=16> */
.L_x_51:


//--------------------- .text._Z21create_anode_responsePfPiS_ --------------------------
	.section	.text._Z21create_anode_responsePfPiS_,"ax",@progbits
	.align	128
        .global         _Z21create_anode_responsePfPiS_
        .type           _Z21create_anode_responsePfPiS_,@function
        .size           _Z21create_anode_responsePfPiS_,(.L_x_55 - _Z21create_anode_responsePfPiS_)
        .other          _Z21create_anode_responsePfPiS_,@"STO_CUDA_ENTRY STV_DEFAULT"
_Z21create_anode_responsePfPiS_:
.text._Z21create_anode_responsePfPiS_:
[----:B------:R-:W-:Y:S01]  /*0000*/  LDC R1, c[0x0][0x37c] ;  /* 0x0000df00ff017b82 */ /* 0x000fe20000000800 */
[----:B------:R-:W0:Y:S07]  /*0010*/  S2R R7, SR_CTAID.X ;  /* 0x0000000000077919 */ /* 0x000e2e0000002500 */
[----:B------:R-:W0:Y:S01]  /*0020*/  LDC.64 R2, c[0x0][0x388] ;  /* 0x0000e200ff027b82 */ /* 0x000e220000000a00 */
[----:B------:R-:W1:Y:S07]  /*0030*/  LDCU.64 UR4, c[0x0][0x358] ;  /* 0x00006b00ff0477ac */ /* 0x000e6e0008000a00 */
[----:B------:R-:W2:Y:S01]  /*0040*/  LDC.64 R4, c[0x0][0x390] ;  /* 0x0000e400ff047b82 */ /* 0x000ea20000000a00 */
[----:B0-----:R-:W-:-:S04]  /*0050*/  IMAD.WIDE.U32 R2, R7, 0x4, R2 ;  /* 0x0000000407027825 */ /* 0x001fc800078e0002 */
[----:B--2---:R-:W-:Y:S02]  /*0060*/  IMAD.WIDE.U32 R4, R7, 0x4, R4 ;  /* 0x0000000407047825 */ /* 0x004fe400078e0004 */
[----:B-1----:R-:W2:Y:S01]  /*0070*/  LDG.E R3, desc[UR4][R2.64] ;  /* 0x0000000402037981 */ /* 0x002ea2000c1e1900 */
[----:B------:R-:W2:Y:S03]  /*0080*/  LDC.64 R6, c[0x0][0x380] ;  /* 0x0000e000ff067b82 */ /* 0x000ea60000000a00 */
[----:B------:R-:W3:Y:S01]  /*0090*/  LDG.E R5, desc[UR4][R4.64] ;  /* 0x0000000404057981 */ /* 0x000ee2000c1e1900 */
[----:B--2---:R-:W-:-:S05]  /*00a0*/  IMAD.WIDE R6, R3, 0x4, R6 ;  /* 0x0000000403067825 */ /* 0x004fca00078e0206 */
[----:B---3--:R-:W-:Y:S01]  /*00b0*/  STG.E desc[UR4][R6.64], R5 ;  /* 0x0000000506007986 */ /* 0x008fe2000c101904 */
[----:B------:R-:W-:Y:S05]  /*00c0*/  EXIT ;  /* 0x000000000000794d */ /* 0x000fea0003800000 */
.L_x_33:
        /* <DEDUP_REMOVED lines=11> */
.L_x_55:


//--------------------- .text._Z16initialize_anodePfffS_ffS_f --------------------------
	.section	.text._Z16initialize_anodePfffS_ffS_f,"ax",@progbits
	.align	128
        .global         _Z16initialize_anodePfffS_ffS_f
        .type           _Z16initialize_anodePfffS_ffS_f,@function
        .size           _Z16initialize_anodePfffS_ffS_f,(.L_x_56 - _Z16initialize_anodePfffS_ffS_f)
        .other          _Z16initialize_anodePfffS_ffS_f,@"STO_CUDA_ENTRY STV_DEFAULT"
_Z16initialize_anodePfffS_ffS_f:
.text._Z16initialize_anodePfffS_ffS_f:
[----:B------:R-:W-:Y:S01]  /*0000*/  LDC R1, c[0x0][0x37c] ;  /* 0x0000df00ff017b82 */ /* 0x000fe20000000800 */
[----:B------:R-:W0:Y:S07]  /*0010*/  S2R R5, SR_CTAID.X ;  /* 0x0000000000057919 */ /* 0x000e2e0000002500 */
[----:B------:R-:W0:Y:S01]  /*0020*/  LDC.64 R2, c[0x0][0x380] ;  /* 0x0000e000ff027b82 */ /* 0x000e220000000a00 */
[----:B------:R-:W1:Y:S01]  /*0030*/  LDCU.64 UR4, c[0x0][0x358] ;  /* 0x00006b00ff0477ac */ /* 0x000e620008000a00 */
[----:B0-----:R-:W-:-:S05]  /*0040*/  IMAD.WIDE.U32 R2, R5, 0x4, R2 ;  /* 0x0000000405027825 */ /* 0x001fca00078e0002 */
[----:B-1----:R-:W-:Y:S01]  /*0050*/  STG.E desc[UR4][R2.64], RZ ;  /* 0x000000ff02007986 */ /* 0x002fe2000c101904 */
[----:B------:R-:W-:Y:S05]  /*0060*/  EXIT ;  /* 0x000000000000794d */ /* 0x000fea0003800000 */
.L_x_34:
        /* <DEDUP_REMOVED lines=9> */
.L_x_56:


//--------------------- .text._Z14compact_voxelsP5voxelS0_PiPbi --------------------------
	.section	.text._Z14compact_voxelsP5voxelS0_PiPbi,"ax",@progbits
	.align	128
        .global         _Z14compact_voxelsP5voxelS0_PiPbi
        .type           _Z14compact_voxelsP5voxelS0_PiPbi,@function
        .size           _Z14compact_voxelsP5voxelS0_PiPbi,(.L_x_57 - _Z14compact_voxelsP5voxelS0_PiPbi)
        .other          _Z14compact_voxelsP5voxelS0_PiPbi,@"STO_CUDA_ENTRY STV_DEFAULT"
_Z14compact_voxelsP5voxelS0_PiPbi:
.text._Z14compact_voxelsP5voxelS0_PiPbi:
[----:B------:R-:W-:Y:S01]  /*0000*/  LDC R1, c[0x0][0x37c] ;  /* 0x0000df00ff017b82 */ /* 0x000fe20000000800 */
[----:B------:R-:W0:Y:S01]  /*0010*/  S2R R7, SR_TID.X ;  /* 0x0000000000077919 */ /* 0x000e220000002100 */
[----:B------:R-:W1:Y:S06]  /*0020*/  LDCU UR4, c[0x0][0x3a0] ;  /* 0x00007400ff0477ac */ /* 0x000e6c0008000800 */
[----:B------:R-:W2:Y:S01]  /*0030*/  LDC.64 R4, c[0x0][0x390] ;  /* 0x0000e400ff047b82 */ /* 0x000ea20000000a00 */
[----:B------:R-:W3:Y:S07]  /*0040*/  LDCU.64 UR12, c[0x0][0x358] ;  /* 0x00006b00ff0c77ac */ /* 0x000eee0008000a00 */
[----:B------:R-:W4:Y:S08]  /*0050*/  S2UR UR5, SR_CgaCtaId ;  /* 0x00000000000579c3 */ /* 0x000f300000008800 */
[----:B------:R-:W5:Y:S01]  /*0060*/  LDC R6, c[0x0][0x3a0] ;  /* 0x0000e800ff067b82 */ /* 0x000f620000000800 */
[C---:B0-----:R-:W-:Y:S01]  /*0070*/  ISETP.NE.AND P0, PT, R7.reuse, RZ, PT ;  /* 0x000000ff0700720c */ /* 0x041fe20003f05270 */
[----:B-1----:R-:W-:-:S04]  /*0080*/  IMAD R0, R7, UR4, RZ ;  /* 0x0000000407007c24 */ /* 0x002fc8000f8e02ff */
[----:B------:R-:W-:-:S08]  /*0090*/  VIADD R3, R0, 0xffffffff ;  /* 0xffffffff00037836 */ /* 0x000fd00000000000 */
[----:B------:R-:W-:-:S04]  /*00a0*/  @!P0 IMAD.MOV R3, RZ, RZ, R0 ;  /* 0x000000ffff038224 */ /* 0x000fc800078e0200 */
[----:B--2---:R-:W-:-:S06]  /*00b0*/  IMAD.WIDE R4, R3, 0x4, R4 ;  /* 0x0000000403047825 */ /* 0x004fcc00078e0204 */
[----:B---3--:R-:W2:Y:S01]  /*00c0*/  LDG.E R5, desc[UR12][R4.64] ;  /* 0x0000000c04057981 */ /* 0x008ea2000c1e1900 */
[----:B------:R-:W-:Y:S01]  /*00d0*/  UMOV UR4, 0x400 ;  /* 0x0000040000047882 */ /* 0x000fe20000000000 */
[----:B------:R-:W0:Y:S01]  /*00e0*/  LDCU UR6, c[0x0][0x360] ;  /* 0x00006c00ff0677ac */ /* 0x000e220008000800 */
[----:B-----5:R-:W-:Y:S01]  /*00f0*/  ISETP.GE.AND P1, PT, R6, 0x1, PT ;  /* 0x000000010600780c */ /* 0x020fe20003f26270 */
[----:B----4-:R-:W-:-:S06]  /*0100*/  ULEA UR4, UR5, UR4, 0x18 ;  /* 0x0000000405047291 */ /* 0x010fcc000f8ec0ff */
[----:B------:R-:W-:Y:S01]  /*0110*/  LEA R2, R7, UR4, 0x2 ;  /* 0x0000000407027c11 */ /* 0x000fe2000f8e10ff */
[----:B0-----:R-:W-:-:S04]  /*0120*/  UISETP.GE.U32.AND UP0, UPT, UR6, 0x2, UPT ;  /* 0x000000020600788c */ /* 0x001fc8000bf06070 */
[----:B--2---:R0:W-:Y:S05]  /*0130*/  STS [R2], R5 ;  /* 0x0000000502007388 */ /* 0x0041ea0000000800 */
[----:B------:R-:W-:Y:S05]  /*0140*/  BRA.U !UP0, `(.L_x_35) ;  /* 0x0000000108307547 */ /* 0x000fea000b800000 */
[----:B------:R-:W-:-:S05]  /*0150*/  UMOV UR5, 0x1 ;  /* 0x0000000100057882 */ /* 0x000fca0000000000 */
.L_x_36:
[----:B------:R-:W-:-:S13]  /*0160*/  ISETP.GE.U32.AND P0, PT, R7, UR5, PT ;  /* 0x0000000507007c0c */ /* 0x000fda000bf06070 */
[----:B------:R-:W-:Y:S01]  /*0170*/  @P0 VIADD R3, R7, -UR5 ;  /* 0x8000000507030c36 */ /* 0x000fe20008000000 */
[----:B------:R-:W-:-:S04]  /*0180*/  USHF.L.U32 UR5, UR5, 0x1, URZ ;  /* 0x0000000105057899 */ /* 0x000fc800080006ff */
[----:B------:R-:W-:Y:S01]  /*0190*/  @P0 LEA R4, R3, UR4, 0x2 ;  /* 0x0000000403040c11 */ /* 0x000fe2000f8e10ff */
[----:B------:R-:W-:Y:S01]  /*01a0*/  UISETP.GE.U32.AND UP0, UPT, UR5, UR6, UPT ;  /* 0x000000060500728c */ /* 0x000fe2000bf06070 */
[----:B------:R-:W-:Y:S04]  /*01b0*/  @P0 LDS R3, [R2] ;  /* 0x0000000002030984 */ /* 0x000fe80000000800 */
[----:B------:R-:W0:Y:S02]  /*01c0*/  @P0 LDS R4, [R4] ;  /* 0x0000000004040984 */ /* 0x000e240000000800 */
[----:B01----:R-:W-:Y:S01]  /*01d0*/  @P0 IADD3 R5, PT, PT, R3, R4, RZ ;  /* 0x0000000403050210 */ /* 0x003fe20007ffe0ff */
[----:B------:R-:W-:Y:S06]  /*01e0*/  BAR.SYNC.DEFER_BLOCKING 0x0 ;  /* 0x0000000000007b1d */ /* 0x000fec0000010000 */
[----:B------:R1:W-:Y:S01]  /*01f0*/  @P0 STS [R2], R5 ;  /* 0x0000000502000388 */ /* 0x0003e20000000800 */
[----:B------:R-:W-:Y:S05]  /*0200*/  BRA.U !UP0, `(.L_x_36) ;  /* 0xfffffffd08d47547 */ /* 0x000fea000b83ffff */
.L_x_35:
[----:B------:R-:W-:Y:S06]  /*0210*/  BAR.SYNC.DEFER_BLOCKING 0x0 ;  /* 0x0000000000007b1d */ /* 0x000fec0000010000 */
[----:B------:R-:W-:Y:S05]  /*0220*/  @!P1 EXIT ;  /* 0x000000000000994d */ /* 0x000fea0003800000 */
[----:B------:R-:W2:Y:S01]  /*0230*/  LDCU.64 UR4, c[0x0][0x388] ;  /* 0x00007100ff0477ac */ /* 0x000ea20008000a00 */
[C---:B------:R-:W-:Y:S01]  /*0240*/  ISETP.GE.U32.AND P1, PT, R6.reuse, 0x8, PT ;  /* 0x000000080600780c */ /* 0x040fe20003f26070 */
[----:B------:R-:W-:Y:S01]  /*0250*/  IMAD.MOV.U32 R3, RZ, RZ, RZ ;  /* 0x000000ffff037224 */ /* 0x000fe200078e00ff */
[----:B------:R-:W-:Y:S01]  /*0260*/  LOP3.LUT R16, R6, 0x7, RZ, 0xc0, !PT ;  /* 0x0000000706107812 */ /* 0x000fe200078ec0ff */
[----:B------:R-:W-:Y:S01]  /*0270*/  UMOV UR6, 0x50 ;  /* 0x0000005000067882 */ /* 0x000fe20000000000 */
[----:B------:R-:W-:Y:S02]  /*0280*/  UMOV UR7, 0x0 ;  /* 0x0000000000077882 */ /* 0x000fe40000000000 */
[----:B------:R-:W-:Y:S01]  /*0290*/  ISETP.NE.AND P0, PT, R16, RZ, PT ;  /* 0x000000ff1000720c */ /* 0x000fe20003f05270 */
[----:B--2---:R-:W-:-:S06]  /*02a0*/  UIMAD.WIDE.U32 UR6, UR4, 0x1, UR6 ;  /* 0x00000001040678a5 */ /* 0x004fcc000f8e0006 */
[----:B------:R-:W-:Y:S06]  /*02b0*/  @!P1 BRA `(.L_x_37) ;  /* 0x0000000800909947 */ /* 0x000fec0003800000 */
[----:B01----:R-:W0:Y:S01]  /*02c0*/  LDC.64 R4, c[0x0][0x398] ;  /* 0x0000e600ff047b82 */ /* 0x003e220000000a00 */
[----:B------:R-:W1:Y:S01]  /*02d0*/  LDCU.64 UR8, c[0x0][0x380] ;  /* 0x00007000ff0877ac */ /* 0x000e620008000a00 */
[----:B------:R-:W-:Y:S01]  /*02e0*/  LOP3.LUT R3, R6, 0x7ffffff8, RZ, 0xc0, !PT ;  /* 0x7ffffff806037812 */ /* 0x000fe200078ec0ff */
[----:B------:R-:W-:Y:S01]  /*02f0*/  IMAD.MOV.U32 R11, RZ, RZ, R0 ;  /* 0x000000ffff0b7224 */ /* 0x000fe200078e0000 */
[----:B------:R-:W-:-:S03]  /*0300*/  UIADD3 UR10, UPT, UPT, UR7, UR5, URZ ;  /* 0x00000005070a7290 */ /* 0x000fc6000fffe0ff */
[----:B------:R-:W-:Y:S01]  /*0310*/  IMAD.MOV R10, RZ, RZ, -R3 ;  /* 0x000000ffff0a7224 */ /* 0x000fe200078e0a03 */
[----:B------:R-:W-:Y:S01]  /*0320*/  UMOV UR4, URZ ;  /* 0x000000ff00047c82 */ /* 0x000fe20008000000 */
[----:B------:R-:W-:Y:S01]  /*0330*/  UMOV UR5, URZ ;  /* 0x000000ff00057c82 */ /* 0x000fe20008000000 */
[----:B-1----:R-:W-:-:S04]  /*0340*/  UIADD3 UR8, UP0, UPT, UR8, 0x30, URZ ;  /* 0x0000003008087890 */ /* 0x002fc8000ff1e0ff */
[----:B------:R-:W-:-:S12]  /*0350*/  UIADD3.X UR9, UPT, UPT, URZ, UR9, URZ, UP0, !UPT ;  /* 0x00000009ff097290 */ /* 0x000fd800087fe4ff */
.L_x_38:
[----:B------:R-:W-:Y:S02]  /*0360*/  SHF.R.S32.HI R6, RZ, 0x1f, R11 ;  /* 0x0000001fff067819 */ /* 0x000fe4000001140b */
[----:B0-----:R-:W-:-:S04]  /*0370*/  IADD3 R8, P1, P2, R11, 0x3, R4 ;  /* 0x000000030b087810 */ /* 0x001fc80007a3e004 */
[----:B------:R-:W-:-:S05]  /*0380*/  IADD3.X R9, PT, PT, R6, R5, RZ, P1, P2 ;  /* 0x0000000506097210 */ /* 0x000fca0000fe44ff */
[----:B------:R-:W2:Y:S01]  /*0390*/  LDG.E.U8 R6, desc[UR12][R8.64+-0x3] ;  /* 0xfffffd0c08067981 */ /* 0x000ea2000c1e1100 */
[----:B------:R-:W-:Y:S02]  /*03a0*/  IMAD.U32 R7, RZ, RZ, UR9 ;  /* 0x00000009ff077e24 */ /* 0x000fe4000f8e00ff */
[----:B------:R-:W-:Y:S01]  /*03b0*/  IMAD.U32 R14, RZ, RZ, UR6 ;  /* 0x00000006ff0e7e24 */ /* 0x000fe2000f8e00ff */
[----:B--2---:R-:W-:Y:S02]  /*03c0*/  ISETP.NE.AND P1, PT, R6, RZ, PT ;  /* 0x000000ff0600720c */ /* 0x004fe40003f25270 */
[----:B------:R-:W-:-:S05]  /*03d0*/  MOV R6, UR8 ;  /* 0x0000000800067c02 */ /* 0x000fca0008000f00 */
[----:B------:R-:W-:-:S06]  /*03e0*/  IMAD.WIDE R6, R11, 0xc, R6 ;  /* 0x0000000c0b067825 */ /* 0x000fcc00078e0206 */
[----:B------:R-:W2:Y:S01]  /*03f0*/  @P1 LDG.E R17, desc[UR12][R6.64+-0x30] ;  /* 0xffffd00c06111981 */ /* 0x000ea2000c1e1900 */
[----:B------:R-:W-:Y:S01]  /*0400*/  MOV R15, UR7 ;  /* 0x00000007000f7c02 */ /* 0x000fe20008000f00 */
[----:B------:R-:W-:Y:S02]  /*0410*/  IMAD.U32 R13, RZ, RZ, UR10 ;  /* 0x0000000aff0d7e24 */ /* 0x000fe4000f8e00ff */
[----:B------:R-:W0:Y:S02]  /*0420*/  @P1 LDS R12, [R2] ;  /* 0x00000000020c1984 */ /* 0x000e240000000800 */
[----:B0-----:R-:W-:-:S04]  /*0430*/  @P1 IADD3 R19, P2, PT, R12, UR4, RZ ;  /* 0x000000040c131c10 */ /* 0x001fc8000ff5e0ff */
[----:B------:R-:W-:Y:S01]  /*0440*/  @P1 LEA.HI.X.SX32 R15, R12, UR5, 0x1, P2 ;  /* 0x000000050c0f1c11 */ /* 0x000fe200090f0eff */
[----:B------:R-:W-:-:S04]  /*0450*/  @P1 IMAD.MOV.U32 R12, RZ, RZ, R14 ;  /* 0x000000ffff0c1224 */ /* 0x000fc800078e000e */
[----:B------:R-:W-:-:S04]  /*0460*/  @P1 IMAD.WIDE.U32 R18, R19, 0xc, R12 ;  /* 0x0000000c13121825 */ /* 0x000fc800078e000c */
[----:B------:R-:W-:-:S04]  /*0470*/  @P1 IMAD R15, R15, 0xc, RZ ;  /* 0x0000000c0f0f1824 */ /* 0x000fc800078e02ff */
[----:B------:R-:W-:-:S05]  /*0480*/  @P1 IMAD.IADD R19, R19, 0x1, R15 ;  /* 0x0000000113131824 */ /* 0x000fca00078e020f */
[----:B--2---:R-:W-:Y:S04]  /*0490*/  @P1 STG.E desc[UR12][R18.64+-0x5c], R17 ;  /* 0xffffa41112001986 */ /* 0x004fe8000c10190c */
[----:B------:R-:W2:Y:S04]  /*04a0*/  @P1 LDG.E R21, desc[UR12][R6.64+-0x2c] ;  /* 0xffffd40c06151981 */ /* 0x000ea8000c1e1900 */
[----:B--2---:R-:W-:Y:S04]  /*04b0*/  @P1 STG.E desc[UR12][R18.64+-0x58], R21 ;  /* 0xffffa81512001986 */ /* 0x004fe8000c10190c */
[----:B------:R-:W2:Y:S04]  /*04c0*/  @P1 LDG.E R23, desc[UR12][R6.64+-0x28] ;  /* 0xffffd80c06171981 */ /* 0x000ea8000c1e1900 */
[----:B--2---:R-:W-:Y:S04]  /*04d0*/  @P1 STG.E desc[UR12][R18.64+-0x54], R23 ;  /* 0xffffac1712001986 */ /* 0x004fe8000c10190c */
[----:B------:R-:W2:Y:S01]  /*04e0*/  LDG.E.U8 R12, desc[UR12][R8.64+-0x2] ;  /* 0xfffffe0c080c7981 */ /* 0x000ea2000c1e1100 */
[----:B------:R-:W-:Y:S01]  /*04f0*/  IMAD.U32 R15, RZ, RZ, UR7 ;  /* 0x00000007ff0f7e24 */ /* 0x000fe2000f8e00ff */
[----:B--2---:R-:W-:-:S13]  /*0500*/  ISETP.NE.AND P1, PT, R12, RZ, PT ;  /* 0x000000ff0c00720c */ /* 0x004fda0003f25270 */
[----:B------:R-:W2:Y:S04]  /*0510*/  @P1 LDG.E R25, desc[UR12][R6.64+-0x24] ;  /* 0xffffdc0c06191981 */ /* 0x000ea8000c1e1900 */
[----:B------:R-:W0:Y:S02]  /*0520*/  @P1 LDS R12, [R2] ;  /* 0x00000000020c1984 */ /* 0x000e240000000800 */
[----:B0-----:R-:W-:-:S04]  /*0530*/  @P1 IADD3 R27, P2, PT, R12, UR4, RZ ;  /* 0x000000040c1b1c10 */ /* 0x001fc8000ff5e0ff */
[----:B------:R-:W-:Y:S02]  /*0540*/  @P1 LEA.HI.X.SX32 R15, R12, UR5, 0x1, P2 ;  /* 0x000000050c0f1c11 */ /* 0x000fe400090f0eff */
[----:B------:R-:W-:-:S03]  /*0550*/  @P1 MOV R12, R14 ;  /* 0x0000000e000c1202 */ /* 0x000fc60000000f00 */
[----:B------:R-:W-:Y:S02]  /*0560*/  @P1 IMAD R15, R15, 0xc, RZ ;  /* 0x0000000c0f0f1824 */ /* 0x000fe400078e02ff */
[----:B------:R-:W-:-:S04]  /*0570*/  @P1 IMAD.WIDE.U32 R12, R27, 0xc, R12 ;  /* 0x0000000c1b0c1825 */ /* 0x000fc800078e000c */
[----:B------:R-:W-:Y:S02]  /*0580*/  @P1 IMAD.IADD R19, R13, 0x1, R15 ;  /* 0x000000010d131824 */ /* 0x000fe400078e020f */
[----:B------:R-:W-:-:S05]  /*0590*/  @P1 IMAD.MOV.U32 R18, RZ, RZ, R12 ;  /* 0x000000ffff121224 */ /* 0x000fca00078e000c */
[----:B--2---:R-:W-:Y:S04]  /*05a0*/  @P1 STG.E desc[UR12][R18.64+-0x50], R25 ;  /* 0xffffb01912001986 */ /* 0x004fe8000c10190c */
[----:B------:R-:W2:Y:S04]  /*05b0*/  @P1 LDG.E R17, desc[UR12][R6.64+-0x20] ;  /* 0xffffe00c06111981 */ /* 0x000ea8000c1e1900 */
[----:B--2---:R-:W-:Y:S04]  /*05c0*/  @P1 STG.E desc[UR12][R18.64+-0x4c], R17 ;  /* 0xffffb41112001986 */ /* 0x004fe8000c10190c */
[----:B------:R-:W2:Y:S04]  /*05d0*/  @P1 LDG.E R21, desc[UR12][R6.64+-0x1c] ;  /* 0xffffe40c06151981 */ /* 0x000ea8000c1e1900 */
[----:B--2---:R-:W-:Y:S04]  /*05e0*/  @P1 STG.E desc[UR12][R18.64+-0x48], R21 ;  /* 0xffffb81512001986 */ /* 0x004fe8000c10190c */
[----:B------:R-:W2:Y:S01]  /*05f0*/  LDG.E.U8 R12, desc[UR12][R8.64+-0x1] ;  /* 0xffffff0c080c7981 */ /* 0x000ea2000c1e1100 */
[----:B------:R-:W-:-:S02]  /*0600*/  MOV R15, UR7 ;  /* 0x00000007000f7c02 */ /* 0x000fc40008000f00 */
[----:B--2---:R-:W-:-:S13]  /*0610*/  ISETP.NE.AND P1, PT, R12, RZ, PT ;  /* 0x000000ff0c00720c */ /* 0x004fda0003f25270 */
[----:B------:R-:W2:Y:S01]  /*0620*/  @P1 LDG.E R23, desc[UR12][R6.64+-0x18] ;  /* 0xffffe80c06171981 */ /* 0x000ea2000c1e1900 */
[----:B------:R-:W-:-:S03]  /*0630*/  IMAD.U32 R13, RZ, RZ, UR10 ;  /* 0x0000000aff0d7e24 */ /* 0x000fc6000f8e00ff */
[----:B------:R-:W0:Y:S02]  /*0640*/  @P1 LDS R12, [R2] ;  /* 0x00000000020c1984 */ /* 0x000e240000000800 */
[----:B0-----:R-:W-:-:S04]  /*0650*/  @P1 IADD3 R27, P2, PT, R12, UR4, RZ ;  /* 0x000000040c1b1c10 */ /* 0x001fc8000ff5e0ff */
[----:B------:R-:W-:Y:S01]  /*0660*/  @P1 LEA.HI.X.SX32 R15, R12, UR5, 0x1, P2 ;  /* 0x000000050c0f1c11 */ /* 0x000fe200090f0eff */
[----:B------:R-:W-:-:S04]  /*0670*/  @P1 IMAD.MOV.U32 R12, RZ, RZ, R14 ;  /* 0x000000ffff0c1224 */ /* 0x000fc800078e000e */
[----:B------:R-:W-:-:S04]  /*0680*/  @P1 IMAD.WIDE.U32 R12, R27, 0xc, R12 ;  /* 0x0000000c1b0c1825 */ /* 0x000fc800078e000c */
[----:B------:R-:W-:Y:S02]  /*0690*/  @P1 IMAD R15, R15, 0xc, RZ ;  /* 0x0000000c0f0f1824 */ /* 0x000fe400078e02ff */
[----:B------:R-:W-:Y:S02]  /*06a0*/  @P1 IMAD.MOV.U32 R18, RZ, RZ, R12 ;  /* 0x000000ffff121224 */ /* 0x000fe400078e000c */
        /* <DEDUP_REMOVED lines=8> */
[----:B------:R-:W-:-:S02]  /*0730*/  MOV R13, UR10 ;  /* 0x0000000a000d7c02 */ /* 0x000fc40008000f00 */
[----:B--2---:R-:W-:-:S13]  /*0740*/  ISETP.NE.AND P1, PT, R12, RZ, PT ;  /* 0x000000ff0c00720c */ /* 0x004fda0003f25270 */
[----:B------:R-:W2:Y:S04]  /*0750*/  @P1 LDG.E R25, desc[UR12][R6.64+-0xc] ;  /* 0xfffff40c06191981 */ /* 0x000ea8000c1e1900 */
[----:B------:R-:W0:Y:S02]  /*0760*/  @P1 LDS R12, [R2] ;  /* 0x00000000020c1984 */ /* 0x000e240000000800 */
[----:B0-----:R-:W-:-:S04]  /*0770*/  @P1 IADD3 R27, P2, PT, R12, UR4, RZ ;  /* 0x000000040c1b1c10 */ /* 0x001fc8000ff5e0ff */
[----:B------:R-:W-:Y:S01]  /*0780*/  @P1 LEA.HI.X.SX32 R15, R12, UR5, 0x1, P2 ;  /* 0x000000050c0f1c11 */ /* 0x000fe200090f0eff */
[----:B------:R-:W-:-:S04]  /*0790*/  @P1 IMAD.MOV.U32 R12, RZ, RZ, R14 ;  /* 0x000000ffff0c1224 */ /* 0x000fc800078e000e */
[----:B------:R-:W-:-:S04]  /*07a0*/  @P1 IMAD.WIDE.U32 R12, R27, 0xc, R12 ;  /* 0x0000000c1b0c1825 */ /* 0x000fc800078e000c */
[----:B------:R-:W-:Y:S01]  /*07b0*/  @P1 IMAD R15, R15, 0xc, RZ ;  /* 0x0000000c0f0f1824 */ /* 0x000fe200078e02ff */
[----:B------:R-:W-:-:S03]  /*07c0*/  @P1 MOV R18, R12 ;  /* 0x0000000c00121202 */ /* 0x000fc60000000f00 */
        /* <DEDUP_REMOVED lines=17> */
[----:B------:R-:W-:-:S03]  /*08e0*/  @P1 IMAD.MOV.U32 R18, RZ, RZ, R12 ;  /* 0x000000ffff121224 */ /* 0x000fc600078e000c */
[----:B------:R-:W-:-:S05]  /*08f0*/  @P1 IADD3 R19, PT, PT, R13, R15, RZ ;  /* 0x0000000f0d131210 */ /* 0x000fca0007ffe0ff */
        /* <DEDUP_REMOVED lines=41> */
[----:B------:R-:W-:Y:S01]  /*0b90*/  MOV R18, UR6 ;  /* 0x0000000600127c02 */ /* 0x000fe20008000f00 */
        /* <DEDUP_REMOVED lines=11> */
[----:B--2---:R2:W-:Y:S04]  /*0c50*/  @P1 STG.E desc[UR12][R14.64+-0x8], R25 ;  /* 0xfffff8190e001986 */ /* 0x0045e8000c10190c */
[----:B------:R-:W3:Y:S01]  /*0c60*/  @P1 LDG.E R9, desc[UR12][R6.64+0x28] ;  /* 0x0000280c06091981 */ /* 0x000ee2000c1e1900 */
[----:B------:R-:W-:-:S03]  /*0c70*/  IADD3 R10, PT, PT, R10, 0x8, RZ ;  /* 0x000000080a0a7810 */ /* 0x000fc60007ffe0ff */
[----:B---3--:R2:W-:Y:S04]  /*0c80*/  @P1 STG.E desc[UR12][R14.64+-0x4], R9 ;  /* 0xfffffc090e001986 */ /* 0x0085e8000c10190c */
[----:B------:R-:W3:Y:S01]  /*0c90*/  @P1 LDG.E R13, desc[UR12][R6.64+0x2c] ;  /* 0x00002c0c060d1981 */ /* 0x000ee2000c1e1900 */
[----:B------:R-:W-:Y:S01]  /*0ca0*/  UIADD3 UR4, UP0, UPT, UR4, 0x8, URZ ;  /* 0x0000000804047890 */ /* 0x000fe2000ff1e0ff */
[----:B------:R-:W-:-:S03]  /*0cb0*/  VIADD R11, R11, 0x8 ;  /* 0x000000080b0b7836 */ /* 0x000fc60000000000 */
[----:B------:R-:W-:Y:S01]  /*0cc0*/  UIADD3.X UR5, UPT, UPT, URZ, UR5, URZ, UP0, !UPT ;  /* 0x00000005ff057290 */ /* 0x000fe200087fe4ff */
[----:B---3--:R2:W-:Y:S01]  /*0cd0*/  @P1 STG.E desc[UR12][R14.64], R13 ;  /* 0x0000000d0e001986 */ /* 0x0085e2000c10190c */
[----:B------:R-:W-:-:S13]  /*0ce0*/  ISETP.NE.AND P1, PT, R10, RZ, PT ;  /* 0x000000ff0a00720c */ /* 0x000fda0003f25270 */
[----:B--2---:R-:W-:Y:S05]  /*0cf0*/  @P1 BRA `(.L_x_38) ;  /* 0xfffffff400981947 */ /* 0x004fea000383ffff */
.L_x_37:
[----:B------:R-:W-:Y:S05]  /*0d00*/  @!P0 EXIT ;  /* 0x000000000000894d */ /* 0x000fea0003800000 */
[----:B------:R-:W2:Y:S01]  /*0d10*/  LDC R8, c[0x0][0x3a0] ;  /* 0x0000e800ff087b82 */ /* 0x000ea20000000800 */
[----:B------:R-:W3:Y:S01]  /*0d20*/  LDCU.64 UR4, c[0x0][0x388] ;  /* 0x00007100ff0477ac */ /* 0x000ee20008000a00 */
[----:B------:R-:W-:Y:S01]  /*0d30*/  ISETP.GE.U32.AND P1, PT, R16, 0x4, PT ;  /* 0x000000041000780c */ /* 0x000fe20003f26070 */
[----:B---3--:R-:W-:-:S04]  /*0d40*/  UIADD3 UR4, UP0, UPT, UR4, -0xc, URZ ;  /* 0xfffffff404047890 */ /* 0x008fc8000ff1e0ff */
[----:B------:R-:W-:Y:S01]  /*0d50*/  UIADD3.X UR5, UPT, UPT, UR5, -0x1, URZ, UP0, !UPT ;  /* 0xffffffff05057890 */ /* 0x000fe200087fe4ff */
[----:B--2---:R-:W-:-:S04]  /*0d60*/  LOP3.LUT R9, R8, 0x3, RZ, 0xc0, !PT ;  /* 0x0000000308097812 */ /* 0x004fc800078ec0ff */
[----:B------:R-:W-:-:S03]  /*0d70*/  ISETP.NE.AND P0, PT, R9, RZ, PT ;  /* 0x000000ff0900720c */ /* 0x000fc60003f05270 */
[----:B------:R-:W-:Y:S10]  /*0d80*/  @!P1 BRA `(.L_x_39) ;  /* 0x00000004001c9947 */ /* 0x000ff40003800000 */
[----:B------:R-:W2:Y:S01]  /*0d90*/  LDCU.64 UR6, c[0x0][0x398] ;  /* 0x00007300ff0677ac */ /* 0x000ea20008000a00 */
[----:B------:R-:W-:Y:S01]  /*0da0*/  IMAD.IADD R11, R0, 0x1, R3 ;  /* 0x00000001000b7824 */ /* 0x000fe200078e0203 */
[----:B------:R-:W3:Y:S04]  /*0db0*/  LDC.64 R6, c[0x0][0x380] ;  /* 0x0000e000ff067b82 */ /* 0x000ee80000000a00 */
[----:B--2---:R-:W-:-:S04]  /*0dc0*/  IADD3 R4, P1, PT, R11, UR6, RZ ;  /* 0x000000060b047c10 */ /* 0x004fc8000ff3e0ff */
[----:B01----:R-:W-:-:S05]  /*0dd0*/  LEA.HI.X.SX32 R5, R11, UR7, 0x1, P1 ;  /* 0x000000070b057c11 */ /* 0x003fca00088f0eff */
[----:B------:R-:W2:Y:S01]  /*0de0*/  LDG.E.U8 R10, desc[UR12][R4.64] ;  /* 0x0000000c040a7981 */ /* 0x000ea2000c1e1100 */
[----:B---3--:R-:W-:Y:S01]  /*0df0*/  IMAD.WIDE R6, R11, 0xc, R6 ;  /* 0x0000000c0b067825 */ /* 0x008fe200078e0206 */
[----:B--2---:R-:W-:-:S13]  /*0e00*/  ISETP.NE.AND P1, PT, R10, RZ, PT ;  /* 0x000000ff0a00720c */ /* 0x004fda0003f25270 */
[----:B------:R-:W2:Y:S01]  /*0e10*/  @P1 LDG.E R15, desc[UR12][R6.64] ;  /* 0x0000000c060f1981 */ /* 0x000ea2000c1e1900 */
[----:B------:R-:W0:Y:S03]  /*0e20*/  @P1 LDC.64 R10, c[0x0][0x388] ;  /* 0x0000e200ff0a1b82 */ /* 0x000e260000000a00 */
[----:B------:R-:W1:Y:S02]  /*0e30*/  @P1 LDS R12, [R2] ;  /* 0x00000000020c1984 */ /* 0x000e640000000800 */
[----:B-1----:R-:W-:-:S04]  /*0e40*/  @P1 IADD3 R13, P2, PT, R3, R12, RZ ;  /* 0x0000000c030d1210 */ /* 0x002fc80007f5e0ff */
[----:B------:R-:W-:Y:S01]  /*0e50*/  @P1 LEA.HI.X.SX32 R12, R12, RZ, 0x1, P2 ;  /* 0x000000ff0c0c1211 */ /* 0x000fe200010f0eff */
[----:B0-----:R-:W-:-:S04]  /*0e60*/  @P1 IMAD.WIDE.U32 R10, R13, 0xc, R10 ;  /* 0x0000000c0d0a1825 */ /* 0x001fc800078e000a */
[----:B------:R-:W-:-:S05]  /*0e70*/  @P1 IMAD R13, R12, 0xc, RZ ;  /* 0x0000000c0c0d1824 */ /* 0x000fca00078e02ff */
        /* <DEDUP_REMOVED lines=12> */
[----:B0-----:R-:W-:-:S04]  /*0f40*/  @P1 IADD3 R23, P2, PT, R3, R14, RZ ;  /* 0x0000000e03171210 */ /* 0x001fc80007f5e0ff */
[----:B------:R-:W-:Y:S01]  /*0f50*/  @P1 LEA.HI.X.SX32 R14, R14, RZ, 0x1, P2 ;  /* 0x000000ff0e0e1211 */ /* 0x000fe200010f0eff */
        /* <DEDUP_REMOVED lines=15> */
[----:B0-----:R-:W-:-:S04]  /*1050*/  @P1 IADD3 R23, P2, PT, R3, R14, RZ ;  /* 0x0000000e03171210 */ /* 0x001fc80007f5e0ff */
[----:B------:R-:W-:Y:S01]  /*1060*/  @P1 LEA.HI.X.SX32 R14, R14, RZ, 0x1, P2 ;  /* 0x000000ff0e0e1211 */ /* 0x000fe200010f0eff */
        /* <DEDUP_REMOVED lines=19> */
[----:B--2---:R2:W-:Y:S04]  /*11a0*/  @P1 STG.E desc[UR12][R10.64+0x24], R21 ;  /* 0x000024150a001986 */ /* 0x0045e8000c10190c */
[----:B------:R-:W3:Y:S04]  /*11b0*/  @P1 LDG.E R5, desc[UR12][R6.64+0x28] ;  /* 0x0000280c06051981 */ /* 0x000ee8000c1e1900 */
[----:B---3--:R2:W-:Y:S04]  /*11c0*/  @P1 STG.E desc[UR12][R10.64+0x28], R5 ;  /* 0x000028050a001986 */ /* 0x0085e8000c10190c */
[----:B------:R-:W3:Y:S01]  /*11d0*/  @P1 LDG.E R13, desc[UR12][R6.64+0x2c] ;  /* 0x00002c0c060d1981 */ /* 0x000ee2000c1e1900 */
[----:B------:R-:W-:-:S03]  /*11e0*/  VIADD R3, R3, 0x4 ;  /* 0x0000000403037836 */ /* 0x000fc60000000000 */
[----:B---3--:R2:W-:Y:S04]  /*11f0*/  @P1 STG.E desc[UR12][R10.64+0x2c], R13 ;  /* 0x00002c0d0a001986 */ /* 0x0085e8000c10190c */
.L_x_39:
[----:B------:R-:W-:Y:S05]  /*1200*/  @!P0 EXIT ;  /* 0x000000000000894d */ /* 0x000fea0003800000 */
[----:B------:R-:W-:Y:S02]  /*1210*/  ISETP.NE.AND P1, PT, R9, 0x1, PT ;  /* 0x000000010900780c */ /* 0x000fe40003f25270 */
[----:B------:R-:W-:-:S04]  /*1220*/  LOP3.LUT R8, R8, 0x1, RZ, 0xc0, !PT ;  /* 0x0000000108087812 */ /* 0x000fc800078ec0ff */
[----:B------:R-:W-:-:S07]  /*1230*/  ISETP.NE.U32.AND P0, PT, R8, 0x1, PT ;  /* 0x000000010800780c */ /* 0x000fce0003f05070 */
[----:B------:R-:W-:Y:S06]  /*1240*/  @!P1 BRA `(.L_x_40) ;  /* 0x0000000000989947 */ /* 0x000fec0003800000 */
[----:B------:R-:W3:Y:S01]  /*1250*/  LDCU.64 UR6, c[0x0][0x398] ;  /* 0x00007300ff0677ac */ /* 0x000ee20008000a00 */
[----:B------:R-:W-:Y:S01]  /*1260*/  IADD3 R9, PT, PT, R0, R3, RZ ;  /* 0x0000000300097210 */ /* 0x000fe20007ffe0ff */
[----:B012---:R-:W0:Y:S03]  /*1270*/  LDC.64 R4, c[0x0][0x380] ;  /* 0x0000e000ff047b82 */ /* 0x007e260000000a00 */
[----:B---3--:R-:W-:-:S04]  /*1280*/  IADD3 R6, P1, PT, R9, UR6, RZ ;  /* 0x0000000609067c10 */ /* 0x008fc8000ff3e0ff */
[----:B------:R-:W-:-:S05]  /*1290*/  LEA.HI.X.SX32 R7, R9, UR7, 0x1, P1 ;  /* 0x0000000709077c11 */ /* 0x000fca00088f0eff */
[----:B------:R-:W2:Y:S01]  /*12a0*/  LDG.E.U8 R8, desc[UR12][R6.64] ;  /* 0x0000000c06087981 */ /* 0x000ea2000c1e1100 */
[----:B0-----:R-:W-:Y:S01]  /*12b0*/  IMAD.WIDE R4, R9, 0xc, R4 ;  /* 0x0000000c09047825 */ /* 0x001fe200078e0204 */
[----:B--2---:R-:W-:-:S13]  /*12c0*/  ISETP.NE.AND P1, PT, R8, RZ, PT ;  /* 0x000000ff0800720c */ /* 0x004fda0003f25270 */
[----:B------:R-:W2:Y:S01]  /*12d0*/  @P1 LDG.E R13, desc[UR12][R4.64] ;  /* 0x0000000c040d1981 */ /* 0x000ea2000c1e1900 */
[----:B------:R-:W0:Y:S03]  /*12e0*/  @P1 LDC.64 R8, c[0x0][0x388] ;  /* 0x0000e200ff081b82 */ /* 0x000e260000000a00 */
[----:B------:R-:W1:Y:S02]  /*12f0*/  @P1 LDS R10, [R2] ;  /* 0x00000000020a1984 */ /* 0x000e640000000800 */
[----:B-1----:R-:W-:-:S04]  /*1300*/  @P1 IADD3 R11, P2, PT, R3, R10, RZ ;  /* 0x0000000a030b1210 */ /* 0x002fc80007f5e0ff */
[----:B------:R-:W-:Y:S01]  /*1310*/  @P1 LEA.HI.X.SX32 R10, R10, RZ, 0x1, P2 ;  /* 0x000000ff0a0a1211 */ /* 0x000fe200010f0eff */
[----:B0-----:R-:W-:-:S04]  /*1320*/  @P1 IMAD.WIDE.U32 R8, R11, 0xc, R8 ;  /* 0x0000000c0b081825 */ /* 0x001fc800078e0008 */
        /* <DEDUP_REMOVED lines=19> */
[----:B------:R-:W2:Y:S04]  /*1460*/  @P1 LDG.E R7, desc[UR12][R4.64+0x10] ;  /* 0x0000100c04071981 */ /* 0x000ea8000c1e1900 */
[----:B--2---:R3:W-:Y:S04]  /*1470*/  @P1 STG.E desc[UR12][R10.64+0x10], R7 ;  /* 0x000010070a001986 */ /* 0x0047e8000c10190c */
[----:B------:R-:W2:Y:S01]  /*1480*/  @P1 LDG.E R9, desc[UR12][R4.64+0x14] ;  /* 0x0000140c04091981 */ /* 0x000ea2000c1e1900 */
[----:B------:R-:W-:-:S03]  /*1490*/  VIADD R3, R3, 0x2 ;  /* 0x0000000203037836 */ /* 0x000fc60000000000 */
[----:B--2---:R3:W-:Y:S04]  /*14a0*/  @P1 STG.E desc[UR12][R10.64+0x14], R9 ;  /* 0x000014090a001986 */ /* 0x0047e8000c10190c */
.L_x_40:
[----:B------:R-:W-:Y:S05]  /*14b0*/  @P0 EXIT ;  /* 0x000000000000094d */ /* 0x000fea0003800000 */
[----:B------:R-:W4:Y:S01]  /*14c0*/  LDCU.64 UR4, c[0x0][0x398] ;  /* 0x00007300ff0477ac */ /* 0x000f220008000a00 */
[----:B---3--:R-:W-:-:S04]  /*14d0*/  IADD3 R9, PT, PT, R0, R3, RZ ;  /* 0x0000000300097210 */ /* 0x008fc80007ffe0ff */
[----:B----4-:R-:W-:-:S04]  /*14e0*/  IADD3 R4, P0, PT, R9, UR4, RZ ;  /* 0x0000000409047c10 */ /* 0x010fc8000ff1e0ff */
[----:B012---:R-:W-:-:S05]  /*14f0*/  LEA.HI.X.SX32 R5, R9, UR5, 0x1, P0 ;  /* 0x0000000509057c11 */ /* 0x007fca00080f0eff */
[----:B------:R-:W2:Y:S02]  /*1500*/  LDG.E.U8 R4, desc[UR12][R4.64] ;  /* 0x0000000c04047981 */ /* 0x000ea4000c1e1100 */
[----:B--2---:R-:W-:-:S13]  /*1510*/  ISETP.NE.AND P0, PT, R4, RZ, PT ;  /* 0x000000ff0400720c */ /* 0x004fda0003f05270 */
[----:B------:R-:W-:Y:S05]  /*1520*/  @!P0 EXIT ;  /* 0x000000000000894d */ /* 0x000fea0003800000 */
[----:B------:R-:W0:Y:S01]  /*1530*/  LDC.64 R6, c[0x0][0x380] ;  /* 0x0000e000ff067b82 */ /* 0x000e220000000a00 */
[----:B------:R-:W1:Y:S07]  /*1540*/  LDS R0, [R2] ;  /* 0x0000000002007984 */ /* 0x000e6e0000000800 */
[----:B------:R-:W2:Y:S01]  /*1550*/  LDC.64 R4, c[0x0][0x388] ;  /* 0x0000e200ff047b82 */ /* 0x000ea20000000a00 */
[----:B0-----:R-:W-:-:S05]  /*1560*/  IMAD.WIDE R6, R9, 0xc, R6 ;  /* 0x0000000c09067825 */ /* 0x001fca00078e0206 */
[----:B------:R-:W3:Y:S01]  /*1570*/  LDG.E R9, desc[UR12][R6.64] ;  /* 0x0000000c06097981 */ /* 0x000ee2000c1e1900 */
[----:B-1----:R-:W-:-:S04]  /*1580*/  IADD3 R3, P0, PT, R0, R3, RZ ;  /* 0x0000000300037210 */ /* 0x002fc80007f1e0ff */
[----:B------:R-:W-:Y:S01]  /*1590*/  LEA.HI.X.SX32 R0, R0, RZ, 0x1, P0 ;  /* 0x000000ff00007211 */ /* 0x000fe200000f0eff */
[----:B--2---:R-:W-:-:S04]  /*15a0*/  IMAD.WIDE.U32 R4, R3, 0xc, R4 ;  /* 0x0000000c03047825 */ /* 0x004fc800078e0004 */
[----:B------:R-:W-:-:S04]  /*15b0*/  IMAD R3, R0, 0xc, RZ ;  /* 0x0000000c00037824 */ /* 0x000fc800078e02ff */
[----:B------:R-:W-:-:S05]  /*15c0*/  IMAD.IADD R5, R5, 0x1, R3 ;  /* 0x0000000105057824 */ /* 0x000fca00078e0203 */
[----:B---3--:R-:W-:Y:S04]  /*15d0*/  STG.E desc[UR12][R4.64+-0xc], R9 ;  /* 0xfffff40904007986 */ /* 0x008fe8000c10190c */
[----:B------:R-:W2:Y:S04]  /*15e0*/  LDG.E R3, desc[UR12][R6.64+0x4] ;  /* 0x0000040c06037981 */ /* 0x000ea8000c1e1900 */
[----:B--2---:R-:W-:Y:S04]  /*15f0*/  STG.E desc[UR12][R4.64+-0x8], R3 ;  /* 0xfffff80304007986 */ /* 0x004fe8000c10190c */
[----:B------:R-:W2:Y:S04]  /*1600*/  LDG.E R11, desc[UR12][R6.64+0x8] ;  /* 0x0000080c060b7981 */ /* 0x000ea8000c1e1900 */
[----:B--2---:R-:W-:Y:S01]  /*1610*/  STG.E desc[UR12][R4.64+-0x4], R11 ;  /* 0xfffffc0b04007986 */ /* 0x004fe2000c10190c */
[----:B------:R-:W-:Y:S05]  /*1620*/  EXIT ;  /* 0x000000000000794d */ /* 0x000fea0003800000 */
.L_x_41:
        /* <DEDUP_REMOVED lines=13> */
.L_x_57:


//--------------------- .text._Z21create_voxels_compactP5voxelPiPbffffffff --------------------------
	.section	.text._Z21create_voxels_compactP5voxelPiPbffffffff,"ax",@progbits
	.align	128
        .global         _Z21create_voxels_compactP5voxelPiPbffffffff
        .type           _Z21create_voxels_compactP5voxelPiPbffffffff,@function
        .size           _Z21create_voxels_compactP5voxelPiPbffffffff,(.L_x_52 - _Z21create_voxels_compactP5voxelPiPbffffffff)
        .other          _Z21create_voxels_compactP5voxelPiPbffffffff,@"STO_CUDA_ENTRY STV_DEFAULT"
_Z21create_voxels_compactP5voxelPiPbffffffff:
.text._Z21create_voxels_compactP5voxelPiPbffffffff:
[----:B------:R-:W-:Y:S01]  /*0000*/  LDC R1, c[0x0][0x37c] ;  /* 0x0000df00ff017b82 */ /* 0x000fe20000000800 */
[----:B------:R-:W0:Y:S07]  /*0010*/  S2R R4, SR_TID.X ;  /* 0x0000000000047919 */ /* 0x000e2e0000002100 */
[----:B------:R-:W1:Y:S01]  /*0020*/  S2UR UR4, SR_CTAID.X ;  /* 0x00000000000479c3 */ /* 0x000e620000002500 */
[----:B------:R-:W2:Y:S01]  /*0030*/  LDCU.64 UR6, c[0x0][0x3a8] ;  /* 0x00007500ff0677ac */ /* 0x000ea20008000a00 */
[----:B------:R-:W-:Y:S06]  /*0040*/  BSSY.RECONVERGENT B0, `(.L_x_42) ;  /* 0x0000019000007945 */ /* 0x000fec0003800200 */
[----:B------:R-:W2:Y:S08]  /*0050*/  LDC R5, c[0x0][0x3a0] ;  /* 0x0000e800ff057b82 */ /* 0x000eb00000000800 */
[----:B------:R-:W3:Y:S01]  /*0060*/  LDC R0, c[0x0][0x398] ;  /* 0x0000e600ff007b82 */ /* 0x000ee20000000800 */
[----:B-1----:R-:W-:-:S07]  /*0070*/  I2FP.F32.U32 R3, UR4 ;  /* 0x0000000400037c45 */ /* 0x002fce0008201000 */
[----:B------:R-:W1:Y:S01]  /*0080*/  LDC R14, c[0x0][0x360] ;  /* 0x0000d800ff0e7b82 */ /* 0x000e620000000800 */
[----:B0-----:R-:W-:-:S05]  /*0090*/  I2FP.F32.U32 R2, R4 ;  /* 0x0000000400027245 */ /* 0x001fca0000201000 */
[----:B--2---:R-:W-:Y:S01]  /*00a0*/  FFMA R2, R2, UR7, R5 ;  /* 0x0000000702027c23 */ /* 0x004fe20008000005 */
[----:B---3--:R-:W-:-:S03]  /*00b0*/  FFMA R3, R3, UR6, R0 ;  /* 0x0000000603037c23 */ /* 0x008fc60008000000 */
[----:B------:R-:W-:Y:S01]  /*00c0*/  FMUL R0, R2, R2 ;  /* 0x0000000202007220 */ /* 0x000fe20000400000 */
[----:B------:R-:W0:Y:S03]  /*00d0*/  LDCU.64 UR6, c[0x0][0x358] ;  /* 0x00006b00ff0677ac */ /* 0x000e260008000a00 */
[----:B------:R-:W-:-:S04]  /*00e0*/  FFMA R0, R3, R3, R0 ;  /* 0x0000000303007223 */ /* 0x000fc80000000000 */
[----:B------:R2:W3:Y:S01]  /*00f0*/  MUFU.RSQ R7, R0 ;  /* 0x0000000000077308 */ /* 0x0004e20000001400 */
[----:B------:R-:W-:-:S04]  /*0100*/  IADD3 R5, PT, PT, R0, -0xd000000, RZ ;  /* 0xf300000000057810 */ /* 0x000fc80007ffe0ff */
[----:B------:R-:W-:Y:S01]  /*0110*/  ISETP.GT.U32.AND P0, PT, R5, 0x727fffff, PT ;  /* 0x727fffff0500780c */ /* 0x000fe20003f04070 */
[----:B-1----:R-:W-:-:S12]  /*0120*/  IMAD R5, R14, UR4, RZ ;  /* 0x000000040e057c24 */ /* 0x002fd8000f8e02ff */
[----:B0-23--:R-:W-:Y:S05]  /*0130*/  @!P0 BRA `(.L_x_43) ;  /* 0x0000000000148947 */ /* 0x00dfea0003800000 */
[----:B------:R-:W-:Y:S01]  /*0140*/  BSSY.RECONVERGENT B1, `(.L_x_44) ;  /* 0x0000003000017945 */ /* 0x000fe20003800200 */
[----:B------:R-:W-:-:S07]  /*0150*/  MOV R11, 0x170 ;  /* 0x00000170000b7802 */ /* 0x000fce0000000f00 */
[----:B------:R-:W-:Y:S05]  /*0160*/  CALL.REL.NOINC `($__internal_1_$__cuda_sm20_sqrt_rn_f32_slowpath) ;  /* 0x0000000000d07944 */ /* 0x000fea0003c00000 */
[----:B------:R-:W-:Y:S05]  /*0170*/  BSYNC.RECONVERGENT B1 ;  /* 0x0000000000017941 */ /* 0x000fea0003800200 */
.L_x_44:
[----:B------:R-:W-:Y:S05]  /*0180*/  BRA `(.L_x_45) ;  /* 0x0000000000107947 */ /* 0x000fea0003800000 */
.L_x_43:
[----:B------:R-:W-:Y:S01]  /*0190*/  FMUL.FTZ R9, R0, R7 ;  /* 0x0000000700097220 */ /* 0x000fe20000410000 */
[----:B------:R-:W-:-:S03]  /*01a0*/  FMUL.FTZ R7, R7, 0.5 ;  /* 0x3f00000007077820 */ /* 0x000fc60000410000 */
[----:B------:R-:W-:-:S04]  /*01b0*/  FFMA R0, -R9, R9, R0 ;  /* 0x0000000909007223 */ /* 0x000fc80000000100 */
[----:B------:R-:W-:-:S07]  /*01c0*/  FFMA R0, R0, R7, R9 ;  /* 0x0000000700007223 */ /* 0x000fce0000000009 */
.L_x_45:
[----:B------:R-:W-:Y:S05]  /*01d0*/  BSYNC.RECONVERGENT B0 ;  /* 0x0000000000007941 */ /* 0x000fea0003800200 */
.L_x_42:
[----:B------:R-:W0:Y:S01]  /*01e0*/  LDC.64 R6, c[0x0][0x388] ;  /* 0x0000e200ff067b82 */ /* 0x000e220000000a00 */
[----:B------:R-:W1:Y:S01]  /*01f0*/  LDCU UR4, c[0x0][0x3b0] ;  /* 0x00007600ff0477ac */ /* 0x000e620008000800 */
[----:B------:R-:W-:Y:S01]  /*0200*/  IMAD.IADD R15, R5, 0x1, R4 ;  /* 0x00000001050f7824 */ /* 0x000fe200078e0204 */
[----:B------:R-:W2:Y:S05]  /*0210*/  LDCU.64 UR8, c[0x0][0x390] ;  /* 0x00007200ff0877ac */ /* 0x000eaa0008000a00 */
[----:B------:R-:W3:Y:S01]  /*0220*/  LDC.64 R8, c[0x0][0x388] ;  /* 0x0000e200ff087b82 */ /* 0x000ee20000000a00 */
[----:B-1----:R-:W-:Y:S01]  /*0230*/  FSETP.GEU.AND P0, PT, R0, UR4, PT ;  /* 0x0000000400007c0b */ /* 0x002fe2000bf0e000 */
[----:B------:R-:W-:Y:S01]  /*0240*/  UMOV UR4, 0x1 ;  /* 0x0000000100047882 */ /* 0x000fe20000000000 */
[C---:B--2---:R-:W-:Y:S01]  /*0250*/  IADD3 R10, P1, PT, R15.reuse, UR8, RZ ;  /* 0x000000080f0a7c10 */ /* 0x044fe2000ff3e0ff */
[----:B0-----:R-:W-:Y:S01]  /*0260*/  IMAD.WIDE R6, R15, 0x4, R6 ;  /* 0x000000040f067825 */ /* 0x001fe200078e0206 */
[----:B------:R-:W-:-:S02]  /*0270*/  SEL R13, RZ, 0x1, P0 ;  /* 0x00000001ff0d7807 */ /* 0x000fc40000000000 */
[----:B------:R-:W-:-:S03]  /*0280*/  LEA.HI.X.SX32 R11, R15, UR9, 0x1, P1 ;  /* 0x000000090f0b7c11 */ /* 0x000fc600088f0eff */
[----:B------:R0:W-:Y:S04]  /*0290*/  STG.E desc[UR6][R6.64], R13 ;  /* 0x0000000d06007986 */ /* 0x0001e8000c101906 */
[----:B------:R0:W-:Y:S01]  /*02a0*/  STG.E.U8 desc[UR6][R10.64], R13 ;  /* 0x0000000d0a007986 */ /* 0x0001e2000c101106 */
[----:B---3--:R-:W-:Y:S06]  /*02b0*/  BAR.SYNC.DEFER_BLOCKING 0x0 ;  /* 0x0000000000007b1d */ /* 0x008fec0000010000 */
.L_x_48:
[----:B------:R-:W-:Y:S01]  /*02c0*/  ISETP.LT.U32.AND P0, PT, R4, UR4, PT ;  /* 0x0000000404007c0c */ /* 0x000fe2000bf01070 */
[----:B------:R-:W-:-:S12]  /*02d0*/  BSSY.RECONVERGENT B0, `(.L_x_46) ;  /* 0x0000007000007945 */ /* 0x000fd80003800200 */
[----:B------:R-:W-:Y:S05]  /*02e0*/  @P0 BRA `(.L_x_47) ;  /* 0x0000000000140947 */ /* 0x000fea0003800000 */
[----:B0-----:R-:W-:Y:S01]  /*02f0*/  IADD3 R11, PT, PT, R15, -UR4, RZ ;  /* 0x800000040f0b7c10 */ /* 0x001fe2000fffe0ff */
[----:B------:R-:W2:Y:S04]  /*0300*/  LDG.E R12, desc[UR6][R6.64] ;  /* 0x00000006060c7981 */ /* 0x000ea8000c1e1900 */
[----:B------:R-:W-:-:S06]  /*0310*/  IMAD.WIDE R10, R11, 0x4, R8 ;  /* 0x000000040b0a7825 */ /* 0x000fcc00078e0208 */
[----:B------:R-:W2:Y:S02]  /*0320*/  LDG.E R11, desc[UR6][R10.64] ;  /* 0x000000060a0b7981 */ /* 0x000ea4000c1e1900 */
[----:B--2---:R-:W-:-:S07]  /*0330*/  IMAD.IADD R13, R12, 0x1, R11 ;  /* 0x000000010c0d7824 */ /* 0x004fce00078e020b */
.L_x_47:
[----:B------:R-:W-:Y:S05]  /*0340*/  BSYNC.RECONVERGENT B0 ;  /* 0x0000000000007941 */ /* 0x000fea0003800200 */
.L_x_46:
[----:B------:R-:W-:Y:S01]  /*0350*/  BAR.SYNC.DEFER_BLOCKING 0x0 ;  /* 0x0000000000007b1d */ /* 0x000fe20000010000 */
[----:B------:R-:W-:-:S05]  /*0360*/  USHF.L.U32 UR4, UR4, 0x1, URZ ;  /* 0x0000000104047899 */ /* 0x000fca00080006ff */
[----:B------:R1:W-:Y:S01]  /*0370*/  @!P0 STG.E desc[UR6][R6.64], R13 ;  /* 0x0000000d06008986 */ /* 0x0003e2000c101906 */
[----:B------:R-:W-:-:S13]  /*0380*/  ISETP.LT.U32.AND P0, PT, R14, UR4, PT ;  /* 0x000000040e007c0c */ /* 0x000fda000bf01070 */
[----:B-1----:R-:W-:Y:S05]  /*0390*/  @!P0 BRA `(.L_x_48) ;  /* 0xfffffffc00c88947 */ /* 0x002fea000383ffff */
[----:B------:R-:W1:Y:S01]  /*03a0*/  LDCU UR5, c[0x0][0x3b0] ;  /* 0x00007600ff0577ac */ /* 0x000e620008000800 */
[----:B------:R-:W-:Y:S01]  /*03b0*/  BAR.SYNC.DEFER_BLOCKING 0x0 ;  /* 0x0000000000007b1d */ /* 0x000fe20000010000 */
[----:B-1----:R-:W-:-:S13]  /*03c0*/  FSETP.GEU.AND P0, PT, R0, UR5, PT ;  /* 0x0000000500007c0b */ /* 0x002fda000bf0e000 */
[----:B------:R-:W-:Y:S05]  /*03d0*/  @P0 EXIT ;  /* 0x000000000000094d */ /* 0x000fea0003800000 */
[----:B0-----:R-:W2:Y:S01]  /*03e0*/  LDG.E R6, desc[UR6][R6.64] ;  /* 0x0000000606067981 */ /* 0x001ea2000c1e1900 */
[----:B------:R-:W0:Y:S08]  /*03f0*/  LDC.64 R8, c[0x0][0x380] ;  /* 0x0000e000ff087b82 */ /* 0x000e300000000a00 */
[----:B------:R-:W1:Y:S01]  /*0400*/  LDC R13, c[0x0][0x3b4] ;  /* 0x0000ed00ff0d7b82 */ /* 0x000e620000000800 */
[----:B--2---:R-:W-:-:S02]  /*0410*/  SHF.R.S32.HI R0, RZ, 0x1f, R6 ;  /* 0x0000001fff007819 */ /* 0x004fc40000011406 */
[----:B------:R-:W-:-:S04]  /*0420*/  IADD3 R11, P0, PT, R5, R6, RZ ;  /* 0x00000006050b7210 */ /* 0x000fc80007f1e0ff */
[----:B------:R-:W-:Y:S01]  /*0430*/  LEA.HI.X.SX32 R0, R5, R0, 0x1, P0 ;  /* 0x0000000005007211 */ /* 0x000fe200000f0eff */
[----:B0-----:R-:W-:-:S04]  /*0440*/  IMAD.WIDE.U32 R4, R11, 0xc, R8 ;  /* 0x0000000c0b047825 */ /* 0x001fc800078e0008 */
[----:B------:R-:W-:-:S05]  /*0450*/  IMAD R9, R0, 0xc, RZ ;  /* 0x0000000c00097824 */ /* 0x000fca00078e02ff */
[----:B------:R-:W-:-:S05]  /*0460*/  IADD3 R5, PT, PT, R5, R9, RZ ;  /* 0x0000000905057210 */ /* 0x000fca0007ffe0ff */
[----:B------:R-:W-:Y:S04]  /*0470*/  STG.E desc[UR6][R4.64+-0xc], R3 ;  /* 0xfffff40304007986 */ /* 0x000fe8000c101906 */
[----:B------:R-:W-:Y:S04]  /*0480*/  STG.E desc[UR6][R4.64+-0x8], R2 ;  /* 0xfffff80204007986 */ /* 0x000fe8000c101906 */
[----:B-1----:R-:W-:Y:S01]  /*0490*/  STG.E desc[UR6][R4.64+-0x4], R13 ;  /* 0xfffffc0d04007986 */ /* 0x002fe2000c101906 */
[----:B------:R-:W-:Y:S05]  /*04a0*/  EXIT ;  /* 0x000000000000794d */ /* 0x000fea0003800000 */
        .weak           $__internal_1_$__cuda_sm20_sqrt_rn_f32_slowpath
        .type           $__internal_1_$__cuda_sm20_sqrt_rn_f32_slowpath,@function
        .size           $__internal_1_$__cuda_sm20_sqrt_rn_f32_slowpath,(.L_x_52 - $__internal_1_$__cuda_sm20_sqrt_rn_f32_slowpath)
$__internal_1_$__cuda_sm20_sqrt_rn_f32_slowpath:
[----:B------:R-:W-:-:S13]  /*04b0*/  LOP3.LUT P0, RZ, R0, 0x7fffffff, RZ, 0xc0, !PT ;  /* 0x7fffffff00ff7812 */ /* 0x000fda000780c0ff */
[----:B------:R-:W-:Y:S01]  /*04c0*/  @!P0 IMAD.MOV.U32 R6, RZ, RZ, R0 ;  /* 0x000000ffff068224 */ /* 0x000fe200078e0000 */
[----:B------:R-:W-:Y:S06]  /*04d0*/  @!P0 BRA `(.L_x_49) ;  /* 0x0000000000408947 */ /* 0x000fec0003800000 */
[----:B------:R-:W-:-:S13]  /*04e0*/  FSETP.GEU.FTZ.AND P0, PT, R0, RZ, PT ;  /* 0x000000ff0000720b */ /* 0x000fda0003f1e000 */
[----:B------:R-:W-:Y:S01]  /*04f0*/  @!P0 MOV R6, 0x7fffffff ;  /* 0x7fffffff00068802 */ /* 0x000fe20000000f00 */
[----:B------:R-:W-:Y:S06]  /*0500*/  @!P0 BRA `(.L_x_49) ;  /* 0x0000000000348947 */ /* 0x000fec0003800000 */
[----:B------:R-:W-:-:S13]  /*0510*/  FSETP.GTU.FTZ.AND P0, PT, |R0|, +INF , PT ;  /* 0x7f8000000000780b */ /* 0x000fda0003f1c200 */
[----:B------:R-:W-:Y:S01]  /*0520*/  @P0 FADD.FTZ R6, R0, 1 ;  /* 0x3f80000000060421 */ /* 0x000fe20000010000 */
[----:B------:R-:W-:Y:S06]  /*0530*/  @P0 BRA `(.L_x_49) ;  /* 0x0000000000280947 */ /* 0x000fec0003800000 */
[----:B------:R-:W-:-:S13]  /*0540*/  FSETP.NEU.FTZ.AND P0, PT, |R0|, +INF , PT ;  /* 0x7f8000000000780b */ /* 0x000fda0003f1d200 */
[----:B------:R-:W-:-:S04]  /*0550*/  @P0 FFMA R7, R0, 1.84467440737095516160e+19, RZ ;  /* 0x5f80000000070823 */ /* 0x000fc800000000ff */
[----:B------:R-:W0:Y:S02]  /*0560*/  @P0 MUFU.RSQ R6, R7 ;  /* 0x0000000700060308 */ /* 0x000e240000001400 */
[----:B0-----:R-:W-:Y:S01]  /*0570*/  @P0 FMUL.FTZ R8, R7, R6 ;  /* 0x0000000607080220 */ /* 0x001fe20000410000 */
[----:B------:R-:W-:Y:S01]  /*0580*/  @P0 FMUL.FTZ R10, R6, 0.5 ;  /* 0x3f000000060a0820 */ /* 0x000fe20000410000 */
[----:B------:R-:W-:Y:S02]  /*0590*/  @!P0 MOV R6, R0 ;  /* 0x0000000000068202 */ /* 0x000fe40000000f00 */
[----:B------:R-:W-:-:S04]  /*05a0*/  @P0 FADD.FTZ R9, -R8, -RZ ;  /* 0x800000ff08090221 */ /* 0x000fc80000010100 */
[----:B------:R-:W-:-:S04]  /*05b0*/  @P0 FFMA R9, R8, R9, R7 ;  /* 0x0000000908090223 */ /* 0x000fc80000000007 */
[----:B------:R-:W-:-:S04]  /*05c0*/  @P0 FFMA R9, R9, R10, R8 ;  /* 0x0000000a09090223 */ /* 0x000fc80000000008 */
[----:B------:R-:W-:-:S07]  /*05d0*/  @P0 FMUL.FTZ R6, R9, 2.3283064365386962891e-10 ;  /* 0x2f80000009060820 */ /* 0x000fce0000410000 */
.L_x_49:
[----:B------:R-:W-:Y:S02]  /*05e0*/  HFMA2 R7, -RZ, RZ, 0, 0 ;  /* 0x00000000ff077431 */ /* 0x000fe400000001ff */
[----:B------:R-:W-:Y:S01]  /*05f0*/  IMAD.MOV.U32 R0, RZ, RZ, R6 ;  /* 0x000000ffff007224 */ /* 0x000fe200078e0006 */
[----:B------:R-:W-:-:S04]  /*0600*/  MOV R6, R11 ;  /* 0x0000000b00067202 */ /* 0x000fc80000000f00 */
[----:B------:R-:W-:Y:S05]  /*0610*/  RET.REL.NODEC R6 `(_Z21create_voxels_compactP5voxelPiPbffffffff) ;  /* 0xfffffff806787950 */ /* 0x000fea0003c3ffff */
.L_x_50:
        /* <DEDUP_REMOVED lines=14> */
.L_x_52:


//--------------------- .nv.global.init           --------------------------
	.section	.nv.global.init,"aw",@progbits
.nv.global.init:
	.type		$str$1,@object
	.size		$str$1,($str - $str$1)
$str$1:
        /*0000*/ 	.byte	0x5b, 0x25, 0x64, 0x5d, 0x3a, 0x20, 0x6f, 0x66, 0x66, 0x73, 0x65, 0x74, 0x3a, 0x20, 0x25, 0x64
        /*0010*/ 	.byte	0x0a, 0x00
	.type		$str,@object
	.size		$str,(.L_0 - $str)
$str:
        /*0012*/ 	.byte	0x5b, 0x25, 0x64, 0x5d, 0x3a, 0x20, 0x6f, 0x66, 0x66, 0x73, 0x65, 0x74, 0x3a, 0x20, 0x25, 0x64
        /*0022*/ 	.byte	0x2c, 0x20, 0x61, 0x64, 0x64, 0x72, 0x65, 0x73, 0x73, 0x3a, 0x20, 0x25, 0x64, 0x0a, 0x00
.L_0:


//--------------------- .nv.shared._Z21compact_probabilitiesPfS_PiS0_i --------------------------
	.section	.nv.shared._Z21compact_probabilitiesPfS_PiS0_i,"aw",@nobits
	.sectionflags	@""
	.align	16
	.zero		1024


//--------------------- .nv.shared.reserved.0     --------------------------
	.section	.nv.shared.reserved.0,"aw",@nobits
	.weak		__nv_reservedSMEM_offset_0_alias
	.size		__nv_reservedSMEM_offset_0_alias, 0, 64
	.other		__nv_reservedSMEM_offset_0_alias,@"STO_CUDA_RESERVED_SHARED STV_DEFAULT"
__nv_reservedSMEM_offset_0_alias:
	.zero		0
	.zero		64


//--------------------- .nv.shared._Z22compute_active_sensorsPbPfPiP5voxelS0_S0_iffiffP10correction --------------------------
	.section	.nv.shared._Z22compute_active_sensorsPbPfPiP5voxelS0_S0_iffiffP10correction,"aw",@nobits
	.sectionflags	@""
	.align	16
	.zero		1024


//--------------------- .nv.shared._Z21create_anode_responsePfPiS_ --------------------------
	.section	.nv.shared._Z21create_anode_responsePfPiS_,"aw",@nobits
	.sectionflags	@""
	.align	16
	.zero		1024


//--------------------- .nv.shared._Z16initialize_anodePfffS_ffS_f --------------------------
	.section	.nv.shared._Z16initialize_anodePfffS_ffS_f,"aw",@nobits
	.sectionflags	@""
	.align	16
	.zero		1024


//--------------------- .nv.shared._Z14compact_voxelsP5voxelS0_PiPbi --------------------------
	.section	.nv.shared._Z14compact_voxelsP5voxelS0_PiPbi,"aw",@nobits
	.sectionflags	@""
	.align	16
	.zero		1024


//--------------------- .nv.shared._Z21create_voxels_compactP5voxelPiPbffffffff --------------------------
	.section	.nv.shared._Z21create_voxels_compactP5voxelPiPbffffffff,"aw",@nobits
	.sectionflags	@""
	.align	16
	.zero		1024


//--------------------- .nv.constant0._Z21compact_probabilitiesPfS_PiS0_i --------------------------
	.section	.nv.constant0._Z21compact_probabilitiesPfS_PiS0_i,"a",@progbits
	.sectionflags	@""
	.align	4
.nv.constant0._Z21compact_probabilitiesPfS_PiS0_i:
	.zero		932


//--------------------- .nv.constant0._Z22compute_active_sensorsPbPfPiP5voxelS0_S0_iffiffP10correction --------------------------
	.section	.nv.constant0._Z22compute_active_sensorsPbPfPiP5voxelS0_S0_iffiffP10correction,"a",@progbits
	.sectionflags	@""
	.align	4
.nv.constant0._Z22compute_active_sensorsPbPfPiP5voxelS0_S0_iffiffP10correction:
	.zero		976


//--------------------- .nv.constant0._Z21create_anode_responsePfPiS_ --------------------------
	.section	.nv.constant0._Z21create_anode_responsePfPiS_,"a",@progbits
	.sectionflags	@""
	.align	4
.nv.constant0._Z21create_anode_responsePfPiS_:
	.zero		920


//--------------------- .nv.constant0._Z16initialize_anodePfffS_ffS_f --------------------------
	.section	.nv.constant0._Z16initialize_anodePfffS_ffS_f,"a",@progbits
	.sectionflags	@""
	.align	4
.nv.constant0._Z16initialize_anodePfffS_ffS_f:
	.zero		940


//--------------------- .nv.constant0._Z14compact_voxelsP5voxelS0_PiPbi --------------------------
	.section	.nv.constant0._Z14compact_voxelsP5voxelS0_PiPbi,"a",@progbits
	.sectionflags	@""
	.align	4
.nv.constant0._Z14compact_voxelsP5voxelS0_PiPbi:
	.zero		932


//--------------------- .nv.constant0._Z21create_voxels_compactP5voxelPiPbffffffff --------------------------
	.section	.nv.constant0._Z21create_voxels_compactP5voxelPiPbffffffff,"a",@progbits
	.sectionflags	@""
	.align	4
.nv.constant0._Z21create_voxels_compactP5voxelPiPbffffffff:
	.zero		952


//--------------------- SYMBOLS --------------------------

	.type		.nv.reservedSmem.offset0,@object
	.size		.nv.reservedSmem.offset0,0x4
	.type		.nv.reservedSmem.cap,@object
	.size		.nv.reservedSmem.cap,0x4
	.type		vprintf,@function
